	.target	sm_100a

	.elftype	@"ET_EXEC"


//--------------------- .note.nv.tkinfo           --------------------------
	.section	.note.nv.tkinfo,"",@"SHT_NOTE"
	.sectionflags	@"SHF_NOTE_NV_TKINFO"
	.tkinfo
        /*0018*/ 	.word	0x00000002
        /*0030*/ 	.string	""
        /*0030*/ 	.string	"ptxas"
        /*0030*/ 	.string	"Cuda compilation tools, release 13.0, V13.0.88"
        /*0030*/ 	.string	"Build cuda_13.0.r13.0/compiler.36424714_0"
        /*0030*/ 	.string	"-arch sm_100a -m 64 "



//--------------------- .note.nv.cuinfo           --------------------------
	.section	.note.nv.cuinfo,"",@"SHT_NOTE"
	.sectionflags	@"SHF_NOTE_NV_CUINFO"
        /*0018*/ 	.short	0x0002
        /*001a*/ 	.short	0x0064
        /*001c*/ 	.short	0x0082
	.zero		2


//--------------------- .nv.info                  --------------------------
	.section	.nv.info,"",@"SHT_CUDA_INFO"
	.align	4


	//----- nvinfo : EIATTR_REGCOUNT
	.align		4
        /*0000*/ 	.byte	0x04, 0x2f
        /*0002*/ 	.short	(.L_19 - .L_18)
	.align		4
.L_18:
        /*0004*/ 	.word	index@(_ZN7cutlass13device_kernelINS_4gemm6kernel13GemmUniversalIN4cute5tupleIJiiiiEEENS1_10collective13CollectiveMmaINS1_35MainloopSm100TmaUmmaWarpSpecializedILi8ELi2ELi4ENS5_IJNS4_1CILi1EEENSA_ILi4EEESB_EEEEENS5_IJNSA_ILi64EEENSA_ILi128EEESF_EEENS_10bfloat16_tENS5_IJlSB_lEEESI_SJ_NS4_8TiledMMAINS4_8MMA_AtomIJNS4_20SM100_MMA_F16BF16_SSISI_SI_fLi64ELi128ELNS4_4UMMA5MajorE0ELSO_0ELNSN_7ScaleInE0ELSP_0EEEEEENS4_6LayoutINS5_IJSB_SB_SB_EEENS5_IJNSA_ILi0EEESU_SU_EEEEENS5_IJNS4_10UnderscoreESX_SX_EEEEENS4_23SM90_TMA_LOAD_MULTICASTENS4_14ComposedLayoutINS4_7SwizzleILi3ELi4ELi3EEENS4_18smem_ptr_flag_bitsILi16EEENSS_INS5_IJNSA_ILi8EEESF_EEENS5_IJSF_SB_EEEEEEEvNS4_8identityENS4_13SM90_TMA_LOADES1A_vS1B_EENS_8epilogue10collective18CollectiveEpilogueINS1E_23Sm100TmaWarpSpecializedILi4ELi2ELi16ELb1ELb0EEEJSH_NS5_IJNSS_ISF_SB_EENSS_INSA_ILi32EEESB_EEEEESI_SJ_SI_SJ_NS1E_6fusion15FusionCallbacksIS1I_NS1N_17LinearCombinationISI_fSI_fLNS_15FloatRoundStyleE2EEESH_S1M_JEEENS4_5SM1004TMEM4LOAD26SM100_TMEM_LOAD_16dp256b4xES1C_NS11_INS12_ILi2ELi4ELi3EEES15_NSS_INS5_IJS16_S1K_EEENS5_IJS1K_SB_EEEEEEENS4_17SM75_U32x4_LDSM_NENS4_14SM90_TMA_STOREES21_NS4_17SM90_U32x4_STSM_NENS4_39AutoVectorizingCopyWithAssumedAlignmentILi128EEEEEEvvEEEEvNT_6ParamsE)
        /*0008*/ 	.word	0x00000044


	//----- nvinfo : EIATTR_FRAME_SIZE
	.align		4
.L_19:
        /*000c*/ 	.byte	0x04, 0x11
        /*000e*/ 	.short	(.L_21 - .L_20)
	.align		4
.L_20:
        /*0010*/ 	.word	index@($__internal_2_$__cuda_sm10x_tcgen05_guardrail_trap_unallocated_columns_being_dealloced)
        /*0014*/ 	.word	0x00000000


	//----- nvinfo : EIATTR_FRAME_SIZE
	.align		4
.L_21:
        /*0018*/ 	.byte	0x04, 0x11
        /*001a*/ 	.short	(.L_23 - .L_22)
	.align		4
.L_22:
        /*001c*/ 	.word	index@($__internal_1_$__cuda_sm10x_tcgen05_guardrail_trap_phase_invalid_during_alloc)
        /*0020*/ 	.word	0x00000000


	//----- nvinfo : EIATTR_FRAME_SIZE
	.align		4
.L_23:
        /*0024*/ 	.byte	0x04, 0x11
        /*0026*/ 	.short	(.L_25 - .L_24)
	.align		4
.L_24:
        /*0028*/ 	.word	index@($__internal_0_$__cuda_sm10x_tcgen05_guardrail_trap_col_being_dealloced_not_returned_by_alloc)
        /*002c*/ 	.word	0x00000000


	//----- nvinfo : EIATTR_FRAME_SIZE
	.align		4
.L_25:
        /*0030*/ 	.byte	0x04, 0x11
        /*0032*/ 	.short	(.L_27 - .L_26)
	.align		4
.L_26:
        /*0034*/ 	.word	index@(_ZN7cutlass13device_kernelINS_4gemm6kernel13GemmUniversalIN4cute5tupleIJiiiiEEENS1_10collective13CollectiveMmaINS1_35MainloopSm100TmaUmmaWarpSpecializedILi8ELi2ELi4ENS5_IJNS4_1CILi1EEENSA_ILi4EEESB_EEEEENS5_IJNSA_ILi64EEENSA_ILi128EEESF_EEENS_10bfloat16_tENS5_IJlSB_lEEESI_SJ_NS4_8TiledMMAINS4_8MMA_AtomIJNS4_20SM100_MMA_F16BF16_SSISI_SI_fLi64ELi128ELNS4_4UMMA5MajorE0ELSO_0ELNSN_7ScaleInE0ELSP_0EEEEEENS4_6LayoutINS5_IJSB_SB_SB_EEENS5_IJNSA_ILi0EEESU_SU_EEEEENS5_IJNS4_10UnderscoreESX_SX_EEEEENS4_23SM90_TMA_LOAD_MULTICASTENS4_14ComposedLayoutINS4_7SwizzleILi3ELi4ELi3EEENS4_18smem_ptr_flag_bitsILi16EEENSS_INS5_IJNSA_ILi8EEESF_EEENS5_IJSF_SB_EEEEEEEvNS4_8identityENS4_13SM90_TMA_LOADES1A_vS1B_EENS_8epilogue10collective18CollectiveEpilogueINS1E_23Sm100TmaWarpSpecializedILi4ELi2ELi16ELb1ELb0EEEJSH_NS5_IJNSS_ISF_SB_EENSS_INSA_ILi32EEESB_EEEEESI_SJ_SI_SJ_NS1E_6fusion15FusionCallbacksIS1I_NS1N_17LinearCombinationISI_fSI_fLNS_15FloatRoundStyleE2EEESH_S1M_JEEENS4_5SM1004TMEM4LOAD26SM100_TMEM_LOAD_16dp256b4xES1C_NS11_INS12_ILi2ELi4ELi3EEES15_NSS_INS5_IJS16_S1K_EEENS5_IJS1K_SB_EEEEEEENS4_17SM75_U32x4_LDSM_NENS4_14SM90_TMA_STOREES21_NS4_17SM90_U32x4_STSM_NENS4_39AutoVectorizingCopyWithAssumedAlignmentILi128EEEEEEvvEEEEvNT_6ParamsE)
        /*0038*/ 	.word	0x00000000


	//----- nvinfo : EIATTR_MIN_STACK_SIZE
	.align		4
.L_27:
        /*003c*/ 	.byte	0x04, 0x12
        /*003e*/ 	.short	(.L_29 - .L_28)
	.align		4
.L_28:
        /*0040*/ 	.word	index@(_ZN7cutlass13device_kernelINS_4gemm6kernel13GemmUniversalIN4cute5tupleIJiiiiEEENS1_10collective13CollectiveMmaINS1_35MainloopSm100TmaUmmaWarpSpecializedILi8ELi2ELi4ENS5_IJNS4_1CILi1EEENSA_ILi4EEESB_EEEEENS5_IJNSA_ILi64EEENSA_ILi128EEESF_EEENS_10bfloat16_tENS5_IJlSB_lEEESI_SJ_NS4_8TiledMMAINS4_8MMA_AtomIJNS4_20SM100_MMA_F16BF16_SSISI_SI_fLi64ELi128ELNS4_4UMMA5MajorE0ELSO_0ELNSN_7ScaleInE0ELSP_0EEEEEENS4_6LayoutINS5_IJSB_SB_SB_EEENS5_IJNSA_ILi0EEESU_SU_EEEEENS5_IJNS4_10UnderscoreESX_SX_EEEEENS4_23SM90_TMA_LOAD_MULTICASTENS4_14ComposedLayoutINS4_7SwizzleILi3ELi4ELi3EEENS4_18smem_ptr_flag_bitsILi16EEENSS_INS5_IJNSA_ILi8EEESF_EEENS5_IJSF_SB_EEEEEEEvNS4_8identityENS4_13SM90_TMA_LOADES1A_vS1B_EENS_8epilogue10collective18CollectiveEpilogueINS1E_23Sm100TmaWarpSpecializedILi4ELi2ELi16ELb1ELb0EEEJSH_NS5_IJNSS_ISF_SB_EENSS_INSA_ILi32EEESB_EEEEESI_SJ_SI_SJ_NS1E_6fusion15FusionCallbacksIS1I_NS1N_17LinearCombinationISI_fSI_fLNS_15FloatRoundStyleE2EEESH_S1M_JEEENS4_5SM1004TMEM4LOAD26SM100_TMEM_LOAD_16dp256b4xES1C_NS11_INS12_ILi2ELi4ELi3EEES15_NSS_INS5_IJS16_S1K_EEENS5_IJS1K_SB_EEEEEEENS4_17SM75_U32x4_LDSM_NENS4_14SM90_TMA_STOREES21_NS4_17SM90_U32x4_STSM_NENS4_39AutoVectorizingCopyWithAssumedAlignmentILi128EEEEEEvvEEEEvNT_6ParamsE)
        /*0044*/ 	.word	0x00000000
.L_29:


//--------------------- .nv.compat                --------------------------
	.section	.nv.compat,"",@"SHT_CUDA_COMPAT_INFO"
	.align	4
        /*0000*/ 	.byte	0x02, 0x09, 0x01, 0x00, 0x02, 0x02, 0x02, 0x00, 0x02, 0x05, 0x05, 0x00, 0x03, 0x07, 0x01, 0x01
        /*0010*/ 	.byte	0x02, 0x03, 0x01, 0x00, 0x02, 0x06, 0x01, 0x00, 0x04, 0x0b, 0x08, 0x00, 0x09, 0x00, 0x00, 0x00
        /*0020*/ 	.byte	0x00, 0x00, 0x00, 0x00


//--------------------- .nv.info._ZN7cutlass13device_kernelINS_4gemm6kernel13GemmUniversalIN4cute5tupleIJiiiiEEENS1_10collective13CollectiveMmaINS1_35MainloopSm100TmaUmmaWarpSpecializedILi8ELi2ELi4ENS5_IJNS4_1CILi1EEENSA_ILi4EEESB_EEEEENS5_IJNSA_ILi64EEENSA_ILi128EEESF_EEENS_10bfloat16_tENS5_IJlSB_lEEESI_SJ_NS4_8TiledMMAINS4_8MMA_AtomIJNS4_20SM100_MMA_F16BF16_SSISI_SI_fLi64ELi128ELNS4_4UMMA5MajorE0ELSO_0ELNSN_7ScaleInE0ELSP_0EEEEEENS4_6LayoutINS5_IJSB_SB_SB_EEENS5_IJNSA_ILi0EEESU_SU_EEEEENS5_IJNS4_10UnderscoreESX_SX_EEEEENS4_23SM90_TMA_LOAD_MULTICASTENS4_14ComposedLayoutINS4_7SwizzleILi3ELi4ELi3EEENS4_18smem_ptr_flag_bitsILi16EEENSS_INS5_IJNSA_ILi8EEESF_EEENS5_IJSF_SB_EEEEEEEvNS4_8identityENS4_13SM90_TMA_LOADES1A_vS1B_EENS_8epilogue10collective18CollectiveEpilogueINS1E_23Sm100TmaWarpSpecializedILi4ELi2ELi16ELb1ELb0EEEJSH_NS5_IJNSS_ISF_SB_EENSS_INSA_ILi32EEESB_EEEEESI_SJ_SI_SJ_NS1E_6fusion15FusionCallbacksIS1I_NS1N_17LinearCombinationISI_fSI_fLNS_15FloatRoundStyleE2EEESH_S1M_JEEENS4_5SM1004TMEM4LOAD26SM100_TMEM_LOAD_16dp256b4xES1C_NS11_INS12_ILi2ELi4ELi3EEES15_NSS_INS5_IJS16_S1K_EEENS5_IJS1K_SB_EEEEEEENS4_17SM75_U32x4_LDSM_NENS4_14SM90_TMA_STOREES21_NS4_17SM90_U32x4_STSM_NENS4_39AutoVectorizingCopyWithAssumedAlignmentILi128EEEEEEvvEEEEvNT_6ParamsE --------------------------
	.section	.nv.info._ZN7cutlass13device_kernelINS_4gemm6kernel13GemmUniversalIN4cute5tupleIJiiiiEEENS1_10collective13CollectiveMmaINS1_35MainloopSm100TmaUmmaWarpSpecializedILi8ELi2ELi4ENS5_IJNS4_1CILi1EEENSA_ILi4EEESB_EEEEENS5_IJNSA_ILi64EEENSA_ILi128EEESF_EEENS_10bfloat16_tENS5_IJlSB_lEEESI_SJ_NS4_8TiledMMAINS4_8MMA_AtomIJNS4_20SM100_MMA_F16BF16_SSISI_SI_fLi64ELi128ELNS4_4UMMA5MajorE0ELSO_0ELNSN_7ScaleInE0ELSP_0EEEEEENS4_6LayoutINS5_IJSB_SB_SB_EEENS5_IJNSA_ILi0EEESU_SU_EEEEENS5_IJNS4_10UnderscoreESX_SX_EEEEENS4_23SM90_TMA_LOAD_MULTICASTENS4_14ComposedLayoutINS4_7SwizzleILi3ELi4ELi3EEENS4_18smem_ptr_flag_bitsILi16EEENSS_INS5_IJNSA_ILi8EEESF_EEENS5_IJSF_SB_EEEEEEEvNS4_8identityENS4_13SM90_TMA_LOADES1A_vS1B_EENS_8epilogue10collective18CollectiveEpilogueINS1E_23Sm100TmaWarpSpecializedILi4ELi2ELi16ELb1ELb0EEEJSH_NS5_IJNSS_ISF_SB_EENSS_INSA_ILi32EEESB_EEEEESI_SJ_SI_SJ_NS1E_6fusion15FusionCallbacksIS1I_NS1N_17LinearCombinationISI_fSI_fLNS_15FloatRoundStyleE2EEESH_S1M_JEEENS4_5SM1004TMEM4LOAD26SM100_TMEM_LOAD_16dp256b4xES1C_NS11_INS12_ILi2ELi4ELi3EEES15_NSS_INS5_IJS16_S1K_EEENS5_IJS1K_SB_EEEEEEENS4_17SM75_U32x4_LDSM_NENS4_14SM90_TMA_STOREES21_NS4_17SM90_U32x4_STSM_NENS4_39AutoVectorizingCopyWithAssumedAlignmentILi128EEEEEEvvEEEEvNT_6ParamsE,"",@"SHT_CUDA_INFO"
	.sectionflags	@""
	.align	4


	//----- nvinfo : EIATTR_CUDA_API_VERSION
	.align		4
        /*0000*/ 	.byte	0x04, 0x37
        /*0002*/ 	.short	(.L_31 - .L_30)
.L_30:
        /*0004*/ 	.word	0x00000082


	//----- nvinfo : EIATTR_KPARAM_INFO
	.align		4
.L_31:
        /*0008*/ 	.byte	0x04, 0x17
        /*000a*/ 	.short	(.L_33 - .L_32)
.L_32:
        /*000c*/ 	.word	0x00000000
        /*0010*/ 	.short	0x0000
        /*0012*/ 	.short	0x0000
        /*0014*/ 	.byte	0x00, 0xf0, 0x01, 0x20


	//----- nvinfo : EIATTR_AT_ENTRY_FRAGMENTS
	.align		4
.L_33:
        /*0018*/ 	.byte	0x04, 0x4f
        /*001a*/ 	.short	(.L_35 - .L_34)


	//   ....[0]....
.L_34:
        /*001c*/ 	.word	0x00000006


	//----- nvinfo : EIATTR_RESERVED_SMEM_USED
	.align		4
.L_35:
        /*0020*/ 	.byte	0x01, 0x41
	.zero		2


	//----- nvinfo : EIATTR_SPARSE_MMA_MASK
	.align		4
        /*0024*/ 	.byte	0x03, 0x50
        /*0026*/ 	.short	0x0000


	//----- nvinfo : EIATTR_TCGEN05_1CTA_USED
	.align		4
        /*0028*/ 	.byte	0x01, 0x51
	.zero		2


	//----- nvinfo : EIATTR_MAXREG_COUNT
	.align		4
        /*002c*/ 	.byte	0x03, 0x1b
        /*002e*/ 	.short	0x00ff


	//----- nvinfo : EIATTR_NUM_BARRIERS
	.align		4
        /*0030*/ 	.byte	0x02, 0x4c
        /*0032*/ 	.byte	0x07
	.zero		1


	//----- nvinfo : EIATTR_EXTERNS
	.align		4
        /*0034*/ 	.byte	0x04, 0x0f
        /*0036*/ 	.short	(.L_37 - .L_36)


	//   ....[0]....
	.align		4
.L_36:
        /*0038*/ 	.word	index@(__assertfail)


	//----- nvinfo : EIATTR_MERCURY_ISA_VERSION
	.align		4
.L_37:
        /*003c*/ 	.byte	0x03, 0x5f
        /*003e*/ 	.short	0x0101


	//----- nvinfo : EIATTR_INT_WARP_WIDE_INSTR_OFFSETS
	.align		4
        /*0040*/ 	.byte	0x04, 0x31
        /*0042*/ 	.short	(.L_39 - .L_38)


	//   ....[0]....
.L_38:
        /*0044*/ 	.word	0x000040a0


	//   ....[1]....
        /*0048*/ 	.word	0x000040d0


	//   ....[2]....
        /*004c*/ 	.word	0x000040f0


	//   ....[3]....
        /*0050*/ 	.word	0x00004c70


	//   ....[4]....
        /*0054*/ 	.word	0x00004ce0


	//   ....[5]....
        /*0058*/ 	.word	0x00004db0


	//   ....[6]....
        /*005c*/ 	.word	0x00004e30


	//   ....[7]....
        /*0060*/ 	.word	0x00004f20


	//   ....[8]....
        /*0064*/ 	.word	0x00004fa0


	//   ....[9]....
        /*0068*/ 	.word	0x00005080


	//   ....[10]....
        /*006c*/ 	.word	0x00005130


	//----- nvinfo : EIATTR_COOP_GROUP_MASK_REGIDS
	.align		4
.L_39:
        /*0070*/ 	.byte	0x04, 0x29
        /*0072*/ 	.short	(.L_41 - .L_40)


	//   ....[0]....
.L_40:
        /*0074*/ 	.word	0xffffffff


	//   ....[1]....
        /*0078*/ 	.word	0xffffffff


	//   ....[2]....
        /*007c*/ 	.word	0xffffffff


	//   ....[3]....
        /*0080*/ 	.word	0xffffffff


	//   ....[4]....
        /*0084*/ 	.word	0xffffffff


	//   ....[5]....
        /*0088*/ 	.word	0xffffffff


	//   ....[6]....
        /*008c*/ 	.word	0xffffffff


	//   ....[7]....
        /*0090*/ 	.word	0xffffffff


	//   ....[8]....
        /*0094*/ 	.word	0xffffffff


	//   ....[9]....
        /*0098*/ 	.word	0xffffffff


	//   ....[10]....
        /*009c*/ 	.word	0xffffffff


	//   ....[11]....
        /*00a0*/ 	.word	0xffffffff


	//   ....[12]....
        /*00a4*/ 	.word	0xffffffff


	//   ....[13]....
        /*00a8*/ 	.word	0xffffffff


	//----- nvinfo : EIATTR_COOP_GROUP_INSTR_OFFSETS
	.align		4
.L_41:
        /*00ac*/ 	.byte	0x04, 0x28
        /*00ae*/ 	.short	(.L_43 - .L_42)


	//   ....[0]....
.L_42:
        /*00b0*/ 	.word	0x00000080


	//   ....[1]....
        /*00b4*/ 	.word	0x000004f0


	//   ....[2]....
        /*00b8*/ 	.word	0x00000750


	//   ....[3]....
        /*00bc*/ 	.word	0x000008f0


	//   ....[4]....
        /*00c0*/ 	.word	0x000009f0


	//   ....[5]....
        /*00c4*/ 	.word	0x00000b60


	//   ....[6]....
        /*00c8*/ 	.word	0x00000d00


	//   ....[7]....
        /*00cc*/ 	.word	0x00000eb0


	//   ....[8]....
        /*00d0*/ 	.word	0x00002160


	//   ....[9]....
        /*00d4*/ 	.word	0x00003290


	//   ....[10]....
        /*00d8*/ 	.word	0x000034a0


	//   ....[11]....
        /*00dc*/ 	.word	0x000034d0


	//   ....[12]....
        /*00e0*/ 	.word	0x00003f80


	//   ....[13]....
        /*00e4*/ 	.word	0x000041b0


	//----- nvinfo : EIATTR_VRC_CTA_INIT_COUNT
	.align		4
.L_43:
        /*00e8*/ 	.byte	0x02, 0x4a
        /*00ea*/ 	.byte	0x80
	.zero		1


	//----- nvinfo : EIATTR_SYSCALL_OFFSETS
	.align		4
        /*00ec*/ 	.byte	0x04, 0x46
        /*00ee*/ 	.short	(.L_45 - .L_44)


	//   ....[0]....
.L_44:
        /*00f0*/ 	.word	0x00005dc0


	//   ....[1]....
        /*00f4*/ 	.word	0x00005eb0


	//   ....[2]....
        /*00f8*/ 	.word	0x00006640


	//   ....[3]....
        /*00fc*/ 	.word	0x00006ef0


	//   ....[4]....
        /*0100*/ 	.word	0x00007780


	//   ....[5]....
        /*0104*/ 	.word	0x00008000


	//----- nvinfo : EIATTR_MBARRIER_INSTR_OFFSETS
	.align		4
.L_45:
        /*0108*/ 	.byte	0x04, 0x39
        /*010a*/ 	.short	(.L_47 - .L_46)


	//   ....[0]....
.L_46:
        /*010c*/ 	.word	0x00000630
        /*0110*/ 	.word	0x000000ff
        /*0114*/ 	.word	0x00000000
        /*0118*/ 	.short	0x0100
        /*011a*/ 	.byte	0x04
	.zero		1


	//   ....[1]....
        /*011c*/ 	.word	0x00000640
        /*0120*/ 	.word	0x000000ff
        /*0124*/ 	.word	0x00000040
        /*0128*/ 	.short	0x0100
        /*012a*/ 	.byte	0x04
	.zero		1


	//   ....[2]....
        /*012c*/ 	.word	0x00000650
        /*0130*/ 	.word	0x000000ff
        /*0134*/ 	.word	0x00000008
        /*0138*/ 	.short	0x0100
        /*013a*/ 	.byte	0x04
	.zero		1


	//   ....[3]....
        /*013c*/ 	.word	0x00000660
        /*0140*/ 	.word	0x000000ff
        /*0144*/ 	.word	0x00000048
        /*0148*/ 	.short	0x0100
        /*014a*/ 	.byte	0x04
	.zero		1


	//   ....[4]....
        /*014c*/ 	.word	0x00000670
        /*0150*/ 	.word	0x000000ff
        /*0154*/ 	.word	0x00000010
        /*0158*/ 	.short	0x0100
        /*015a*/ 	.byte	0x04
	.zero		1


	//   ....[5]....
        /*015c*/ 	.word	0x00000680
        /*0160*/ 	.word	0x000000ff
        /*0164*/ 	.word	0x00000050
        /*0168*/ 	.short	0x0100
        /*016a*/ 	.byte	0x04
	.zero		1


	//   ....[6]....
        /*016c*/ 	.word	0x00000690
        /*0170*/ 	.word	0x000000ff
        /*0174*/ 	.word	0x00000018
        /*0178*/ 	.short	0x0100
        /*017a*/ 	.byte	0x04
	.zero		1


	//   ....[7]....
        /*017c*/ 	.word	0x000006a0
        /*0180*/ 	.word	0x000000ff
        /*0184*/ 	.word	0x00000058
        /*0188*/ 	.short	0x0100
        /*018a*/ 	.byte	0x04
	.zero		1


	//   ....[8]....
        /*018c*/ 	.word	0x000006b0
        /*0190*/ 	.word	0x000000ff
        /*0194*/ 	.word	0x00000020
        /*0198*/ 	.short	0x0100
        /*019a*/ 	.byte	0x04
	.zero		1


	//   ....[9]....
        /*019c*/ 	.word	0x000006c0
        /*01a0*/ 	.word	0x000000ff
        /*01a4*/ 	.word	0x00000060
        /*01a8*/ 	.short	0x0100
        /*01aa*/ 	.byte	0x04
	.zero		1


	//   ....[10]....
        /*01ac*/ 	.word	0x000006d0
        /*01b0*/ 	.word	0x000000ff
        /*01b4*/ 	.word	0x00000028
        /*01b8*/ 	.short	0x0100
        /*01ba*/ 	.byte	0x04
	.zero		1


	//   ....[11]....
        /*01bc*/ 	.word	0x000006e0
        /*01c0*/ 	.word	0x000000ff
        /*01c4*/ 	.word	0x00000068
        /*01c8*/ 	.short	0x0100
        /*01ca*/ 	.byte	0x04
	.zero		1


	//   ....[12]....
        /*01cc*/ 	.word	0x000006f0
        /*01d0*/ 	.word	0x000000ff
        /*01d4*/ 	.word	0x00000030
        /*01d8*/ 	.short	0x0100
        /*01da*/ 	.byte	0x04
	.zero		1


	//   ....[13]....
        /*01dc*/ 	.word	0x00000700
        /*01e0*/ 	.word	0x000000ff
        /*01e4*/ 	.word	0x00000070
        /*01e8*/ 	.short	0x0100
        /*01ea*/ 	.byte	0x04
	.zero		1


	//   ....[14]....
        /*01ec*/ 	.word	0x00000710
        /*01f0*/ 	.word	0x000000ff
        /*01f4*/ 	.word	0x00000038
        /*01f8*/ 	.short	0x0100
        /*01fa*/ 	.byte	0x04
	.zero		1


	//   ....[15]....
        /*01fc*/ 	.word	0x00000720
        /*0200*/ 	.word	0x000000ff
        /*0204*/ 	.word	0x00000078
        /*0208*/ 	.short	0x0100
        /*020a*/ 	.byte	0x04
	.zero		1


	//   ....[16]....
        /*020c*/ 	.word	0x00000860
        /*0210*/ 	.word	0x000000ff
        /*0214*/ 	.word	0x00000080
        /*0218*/ 	.short	0x0100
        /*021a*/ 	.byte	0x04
	.zero		1


	//   ....[17]....
        /*021c*/ 	.word	0x00000870
        /*0220*/ 	.word	0x000000ff
        /*0224*/ 	.word	0x000000a0
        /*0228*/ 	.short	0x0100
        /*022a*/ 	.byte	0x04
	.zero		1


	//   ....[18]....
        /*022c*/ 	.word	0x00000880
        /*0230*/ 	.word	0x000000ff
        /*0234*/ 	.word	0x00000088
        /*0238*/ 	.short	0x0100
        /*023a*/ 	.byte	0x04
	.zero		1


	//   ....[19]....
        /*023c*/ 	.word	0x00000890
        /*0240*/ 	.word	0x000000ff
        /*0244*/ 	.word	0x000000a8
        /*0248*/ 	.short	0x0100
        /*024a*/ 	.byte	0x04
	.zero		1


	//   ....[20]....
        /*024c*/ 	.word	0x000008a0
        /*0250*/ 	.word	0x000000ff
        /*0254*/ 	.word	0x00000090
        /*0258*/ 	.short	0x0100
        /*025a*/ 	.byte	0x04
	.zero		1


	//   ....[21]....
        /*025c*/ 	.word	0x000008b0
        /*0260*/ 	.word	0x000000ff
        /*0264*/ 	.word	0x000000b0
        /*0268*/ 	.short	0x0100
        /*026a*/ 	.byte	0x04
	.zero		1


	//   ....[22]....
        /*026c*/ 	.word	0x000008c0
        /*0270*/ 	.word	0x000000ff
        /*0274*/ 	.word	0x00000098
        /*0278*/ 	.short	0x0100
        /*027a*/ 	.byte	0x04
	.zero		1


	//   ....[23]....
        /*027c*/ 	.word	0x000008d0
        /*0280*/ 	.word	0x000000ff
        /*0284*/ 	.word	0x000000b8
        /*0288*/ 	.short	0x0100
        /*028a*/ 	.byte	0x04
	.zero		1


	//   ....[24]....
        /*028c*/ 	.word	0x000009c0
        /*0290*/ 	.word	0x000000ff
        /*0294*/ 	.word	0x000000c0
        /*0298*/ 	.short	0x0100
        /*029a*/ 	.byte	0x06
	.zero		1


	//   ....[25]....
        /*029c*/ 	.word	0x000009d0
        /*02a0*/ 	.word	0x000000ff
        /*02a4*/ 	.word	0x000000c8
        /*02a8*/ 	.short	0x0100
        /*02aa*/ 	.byte	0x06
	.zero		1


	//   ....[26]....
        /*02ac*/ 	.word	0x00000b10
        /*02b0*/ 	.word	0x000000ff
        /*02b4*/ 	.word	0x000000d0
        /*02b8*/ 	.short	0x0100
        /*02ba*/ 	.byte	0x06
	.zero		1


	//   ....[27]....
        /*02bc*/ 	.word	0x00000b20
        /*02c0*/ 	.word	0x000000ff
        /*02c4*/ 	.word	0x000000e0
        /*02c8*/ 	.short	0x0100
        /*02ca*/ 	.byte	0x06
	.zero		1


	//   ....[28]....
        /*02cc*/ 	.word	0x00000b30
        /*02d0*/ 	.word	0x000000ff
        /*02d4*/ 	.word	0x000000d8
        /*02d8*/ 	.short	0x0100
        /*02da*/ 	.byte	0x06
	.zero		1


	//   ....[29]....
        /*02dc*/ 	.word	0x00000b40
        /*02e0*/ 	.word	0x000000ff
        /*02e4*/ 	.word	0x000000e8
        /*02e8*/ 	.short	0x0100
        /*02ea*/ 	.byte	0x06
	.zero		1


	//   ....[30]....
        /*02ec*/ 	.word	0x00000c70
        /*02f0*/ 	.word	0x000000ff
        /*02f4*/ 	.word	0x000000f0
        /*02f8*/ 	.short	0x0100
        /*02fa*/ 	.byte	0x04
	.zero		1


	//   ....[31]....
        /*02fc*/ 	.word	0x00000c80
        /*0300*/ 	.word	0x000000ff
        /*0304*/ 	.word	0x00000110
        /*0308*/ 	.short	0x0100
        /*030a*/ 	.byte	0x04
	.zero		1


	//   ....[32]....
        /*030c*/ 	.word	0x00000c90
        /*0310*/ 	.word	0x000000ff
        /*0314*/ 	.word	0x000000f8
        /*0318*/ 	.short	0x0100
        /*031a*/ 	.byte	0x04
	.zero		1


	//   ....[33]....
        /*031c*/ 	.word	0x00000ca0
        /*0320*/ 	.word	0x000000ff
        /*0324*/ 	.word	0x00000118
        /*0328*/ 	.short	0x0100
        /*032a*/ 	.byte	0x04
	.zero		1


	//   ....[34]....
        /*032c*/ 	.word	0x00000cb0
        /*0330*/ 	.word	0x000000ff
        /*0334*/ 	.word	0x00000100
        /*0338*/ 	.short	0x0100
        /*033a*/ 	.byte	0x04
	.zero		1


	//   ....[35]....
        /*033c*/ 	.word	0x00000cc0
        /*0340*/ 	.word	0x000000ff
        /*0344*/ 	.word	0x00000120
        /*0348*/ 	.short	0x0100
        /*034a*/ 	.byte	0x04
	.zero		1


	//   ....[36]....
        /*034c*/ 	.word	0x00000cd0
        /*0350*/ 	.word	0x000000ff
        /*0354*/ 	.word	0x00000108
        /*0358*/ 	.short	0x0100
        /*035a*/ 	.byte	0x04
	.zero		1


	//   ....[37]....
        /*035c*/ 	.word	0x00000ce0
        /*0360*/ 	.word	0x000000ff
        /*0364*/ 	.word	0x00000128
        /*0368*/ 	.short	0x0100
        /*036a*/ 	.byte	0x04
	.zero		1


	//   ....[38]....
        /*036c*/ 	.word	0x00000dd0
        /*0370*/ 	.word	0x000000ff
        /*0374*/ 	.word	0x00000130
        /*0378*/ 	.short	0x0100
        /*037a*/ 	.byte	0x04
	.zero		1


	//   ....[39]....
        /*037c*/ 	.word	0x00000de0
        /*0380*/ 	.word	0x000000ff
        /*0384*/ 	.word	0x00000140
        /*0388*/ 	.short	0x0100
        /*038a*/ 	.byte	0x04
	.zero		1


	//   ....[40]....
        /*038c*/ 	.word	0x00000df0
        /*0390*/ 	.word	0x000000ff
        /*0394*/ 	.word	0x00000138
        /*0398*/ 	.short	0x0100
        /*039a*/ 	.byte	0x04
	.zero		1


	//   ....[41]....
        /*039c*/ 	.word	0x00000e00
        /*03a0*/ 	.word	0x000000ff
        /*03a4*/ 	.word	0x00000148
        /*03a8*/ 	.short	0x0100
        /*03aa*/ 	.byte	0x04
	.zero		1


	//   ....[42]....
        /*03ac*/ 	.word	0x00001a00
        /*03b0*/ 	.word	0x00000000
        /*03b4*/ 	.word	0x00000140
        /*03b8*/ 	.short	0x010a
        /*03ba*/ 	.byte	0xff
	.zero		1


	//   ....[43]....
        /*03bc*/ 	.word	0x00001a30
        /*03c0*/ 	.word	0x00000000
        /*03c4*/ 	.word	0x00000130
        /*03c8*/ 	.short	0x0101
        /*03ca*/ 	.byte	0xff
	.zero		1


	//   ....[44]....
        /*03cc*/ 	.word	0x00001ae0
        /*03d0*/ 	.word	0x000000ff
        /*03d4*/ 	.word	0x00000040
        /*03d8*/ 	.short	0x010a
        /*03da*/ 	.byte	0x04
	.zero		1


	//   ....[45]....
        /*03dc*/ 	.word	0x00001b60
        /*03e0*/ 	.word	0x000000ff
        /*03e4*/ 	.word	0x00000040
        /*03e8*/ 	.short	0x010a
        /*03ea*/ 	.byte	0x21
	.zero		1


	//   ....[46]....
        /*03ec*/ 	.word	0x00001cf0
        /*03f0*/ 	.word	0x000000ff
        /*03f4*/ 	.word	0x00000040
        /*03f8*/ 	.short	0x010a
        /*03fa*/ 	.byte	0x08
	.zero		1


	//   ....[47]....
        /*03fc*/ 	.word	0x00001e20
        /*0400*/ 	.word	0x000000ff
        /*0404*/ 	.word	0x000000c8
        /*0408*/ 	.short	0x0101
        /*040a*/ 	.byte	0x07
	.zero		1


	//   ....[48]....
        /*040c*/ 	.word	0x00001e40
        /*0410*/ 	.word	0x000000ff
        /*0414*/ 	.word	0x00000040
        /*0418*/ 	.short	0x010a
        /*041a*/ 	.byte	0x04
	.zero		1


	//   ....[49]....
        /*041c*/ 	.word	0x00001ec0
        /*0420*/ 	.word	0x000000ff
        /*0424*/ 	.word	0x00000040
        /*0428*/ 	.short	0x010a
        /*042a*/ 	.byte	0x11
	.zero		1


	//   ....[50]....
        /*042c*/ 	.word	0x00002050
        /*0430*/ 	.word	0x000000ff
        /*0434*/ 	.word	0x00000040
        /*0438*/ 	.short	0x010a
        /*043a*/ 	.byte	0x06
	.zero		1


	//   ....[51]....
        /*043c*/ 	.word	0x00002190
        /*0440*/ 	.word	0x00000003
        /*0444*/ 	.word	0x000000d0
        /*0448*/ 	.short	0x010a
        /*044a*/ 	.byte	0xff
	.zero		1


	//   ....[52]....
        /*044c*/ 	.word	0x000022e0
        /*0450*/ 	.word	0x00000000
        /*0454*/ 	.word	0x00000000
        /*0458*/ 	.short	0x0101
        /*045a*/ 	.byte	0xff
	.zero		1


	//   ....[53]....
        /*045c*/ 	.word	0x000028a0
        /*0460*/ 	.word	0x000000ff
        /*0464*/ 	.word	0x00000000
        /*0468*/ 	.short	0x010a
        /*046a*/ 	.byte	0x04
	.zero		1


	//   ....[54]....
        /*046c*/ 	.word	0x00002930
        /*0470*/ 	.word	0x000000ff
        /*0474*/ 	.word	0x00000000
        /*0478*/ 	.short	0x010a
        /*047a*/ 	.byte	0x05
	.zero		1


	//   ....[55]....
        /*047c*/ 	.word	0x000029c0
        /*0480*/ 	.word	0x000000ff
        /*0484*/ 	.word	0x00000000
        /*0488*/ 	.short	0x010a
        /*048a*/ 	.byte	0x05
	.zero		1


	//   ....[56]....
        /*048c*/ 	.word	0x00002a50
        /*0490*/ 	.word	0x000000ff
        /*0494*/ 	.word	0x00000000
        /*0498*/ 	.short	0x010a
        /*049a*/ 	.byte	0x05
	.zero		1


	//   ....[57]....
        /*049c*/ 	.word	0x00002ae0
        /*04a0*/ 	.word	0x000000ff
        /*04a4*/ 	.word	0x00000000
        /*04a8*/ 	.short	0x010a
        /*04aa*/ 	.byte	0x05
	.zero		1


	//   ....[58]....
        /*04ac*/ 	.word	0x00002b70
        /*04b0*/ 	.word	0x000000ff
        /*04b4*/ 	.word	0x00000000
        /*04b8*/ 	.short	0x010a
        /*04ba*/ 	.byte	0x05
	.zero		1


	//   ....[59]....
        /*04bc*/ 	.word	0x00002c00
        /*04c0*/ 	.word	0x000000ff
        /*04c4*/ 	.word	0x00000000
        /*04c8*/ 	.short	0x010a
        /*04ca*/ 	.byte	0x05
	.zero		1


	//   ....[60]....
        /*04cc*/ 	.word	0x00002ca0
        /*04d0*/ 	.word	0x00000000
        /*04d4*/ 	.word	0x00000000
        /*04d8*/ 	.short	0x010a
        /*04da*/ 	.byte	0xff
	.zero		1


	//   ....[61]....
        /*04dc*/ 	.word	0x00002de0
        /*04e0*/ 	.word	0x00000002
        /*04e4*/ 	.word	0x00000130
        /*04e8*/ 	.short	0x010a
        /*04ea*/ 	.byte	0xff
	.zero		1


	//   ....[62]....
        /*04ec*/ 	.word	0x00002e50
        /*04f0*/ 	.word	0x00000002
        /*04f4*/ 	.word	0x00000000
        /*04f8*/ 	.short	0x0101
        /*04fa*/ 	.byte	0xff
	.zero		1


	//   ....[63]....
        /*04fc*/ 	.word	0x00002e70
        /*0500*/ 	.word	0x000000ff
        /*0504*/ 	.word	0x000000e0
        /*0508*/ 	.short	0x010a
        /*050a*/ 	.byte	0x04
	.zero		1


	//   ....[64]....
        /*050c*/ 	.word	0x00002f90
        /*0510*/ 	.word	0x00000002
        /*0514*/ 	.word	0x000000d0
        /*0518*/ 	.short	0x010a
        /*051a*/ 	.byte	0xff
	.zero		1


	//   ....[65]....
        /*051c*/ 	.word	0x00003090
        /*0520*/ 	.word	0x00000002
        /*0524*/ 	.word	0x00000000
        /*0528*/ 	.short	0x0101
        /*052a*/ 	.byte	0xff
	.zero		1


	//   ....[66]....
        /*052c*/ 	.word	0x00003120
        /*0530*/ 	.word	0x000000ff
        /*0534*/ 	.word	0x000000e0
        /*0538*/ 	.short	0x0106
        /*053a*/ 	.byte	0x04
	.zero		1


	//   ....[67]....
        /*053c*/ 	.word	0x00003140
        /*0540*/ 	.word	0x000000ff
        /*0544*/ 	.word	0x000000e0
        /*0548*/ 	.short	0x010a
        /*054a*/ 	.byte	0x04
	.zero		1


	//   ....[68]....
        /*054c*/ 	.word	0x000031d0
        /*0550*/ 	.word	0x000000ff
        /*0554*/ 	.word	0x000000e0
        /*0558*/ 	.short	0x0106
        /*055a*/ 	.byte	0x07
	.zero		1


	//   ....[69]....
        /*055c*/ 	.word	0x00003210
        /*0560*/ 	.word	0x00000000
        /*0564*/ 	.word	0x000000e0
        /*0568*/ 	.short	0x010a
        /*056a*/ 	.byte	0xff
	.zero		1


	//   ....[70]....
        /*056c*/ 	.word	0x00003770
        /*0570*/ 	.word	0x00000000
        /*0574*/ 	.word	0x000000d0
        /*0578*/ 	.short	0x010a
        /*057a*/ 	.byte	0xff
	.zero		1


	//   ....[71]....
        /*057c*/ 	.word	0x00003870
        /*0580*/ 	.word	0x00000003
        /*0584*/ 	.word	0x00000000
        /*0588*/ 	.short	0x0101
        /*058a*/ 	.byte	0xff
	.zero		1


	//   ....[72]....
        /*058c*/ 	.word	0x00003880
        /*0590*/ 	.word	0x000000ff
        /*0594*/ 	.word	0x00000000
        /*0598*/ 	.short	0x010a
        /*059a*/ 	.byte	0x04
	.zero		1


	//   ....[73]....
        /*059c*/ 	.word	0x00003900
        /*05a0*/ 	.word	0x000000ff
        /*05a4*/ 	.word	0x00000110
        /*05a8*/ 	.short	0x010a
        /*05aa*/ 	.byte	0x1f
	.zero		1


	//   ....[74]....
        /*05ac*/ 	.word	0x000039e0
        /*05b0*/ 	.word	0x000000ff
        /*05b4*/ 	.word	0x00000000
        /*05b8*/ 	.short	0x010a
        /*05ba*/ 	.byte	0x05
	.zero		1


	//   ....[75]....
        /*05bc*/ 	.word	0x00003b20
        /*05c0*/ 	.word	0x000000ff
        /*05c4*/ 	.word	0x00000000
        /*05c8*/ 	.short	0x010a
        /*05ca*/ 	.byte	0x04
	.zero		1


	//   ....[76]....
        /*05cc*/ 	.word	0x00003db0
        /*05d0*/ 	.word	0x000000ff
        /*05d4*/ 	.word	0x00000000
        /*05d8*/ 	.short	0x010a
        /*05da*/ 	.byte	0x04
	.zero		1


	//   ....[77]....
        /*05dc*/ 	.word	0x00003e40
        /*05e0*/ 	.word	0x000000ff
        /*05e4*/ 	.word	0x00000000
        /*05e8*/ 	.short	0x010a
        /*05ea*/ 	.byte	0x05
	.zero		1


	//   ....[78]....
        /*05ec*/ 	.word	0x00003ed0
        /*05f0*/ 	.word	0x000000ff
        /*05f4*/ 	.word	0x00000000
        /*05f8*/ 	.short	0x010a
        /*05fa*/ 	.byte	0x05
	.zero		1


	//   ....[79]....
        /*05fc*/ 	.word	0x00003f60
        /*0600*/ 	.word	0x000000ff
        /*0604*/ 	.word	0x00000000
        /*0608*/ 	.short	0x010a
        /*060a*/ 	.byte	0x04
	.zero		1


	//   ....[80]....
        /*060c*/ 	.word	0x00004470
        /*0610*/ 	.word	0x0000000c
        /*0614*/ 	.word	0x000000d0
        /*0618*/ 	.short	0x010a
        /*061a*/ 	.byte	0xff
	.zero		1


	//   ....[81]....
        /*061c*/ 	.word	0x000045e0
        /*0620*/ 	.word	0x00000000
        /*0624*/ 	.word	0x00000000
        /*0628*/ 	.short	0x0101
        /*062a*/ 	.byte	0xff
	.zero		1


	//   ....[82]....
        /*062c*/ 	.word	0x00004a70
        /*0630*/ 	.word	0x000000ff
        /*0634*/ 	.word	0x000000c8
        /*0638*/ 	.short	0x010a
        /*063a*/ 	.byte	0x15
	.zero		1


	//   ....[83]....
        /*063c*/ 	.word	0x00004bf0
        /*0640*/ 	.word	0x000000ff
        /*0644*/ 	.word	0x000000a0
        /*0648*/ 	.short	0x010a
        /*064a*/ 	.byte	0x15
	.zero		1


	//   ....[84]....
        /*064c*/ 	.word	0x00004d60
        /*0650*/ 	.word	0x000000ff
        /*0654*/ 	.word	0x00000080
        /*0658*/ 	.short	0x010b
        /*065a*/ 	.byte	0x15
	.zero		1


	//   ....[85]....
        /*065c*/ 	.word	0x00004d70
        /*0660*/ 	.word	0x000000ff
        /*0664*/ 	.word	0x00000000
        /*0668*/ 	.short	0x0101
        /*066a*/ 	.byte	0x28
	.zero		1


	//   ....[86]....
        /*066c*/ 	.word	0x00004d80
        /*0670*/ 	.word	0x000000ff
        /*0674*/ 	.word	0x000000a8
        /*0678*/ 	.short	0x010a
        /*067a*/ 	.byte	0x15
	.zero		1


	//   ....[87]....
        /*067c*/ 	.word	0x00004ed0
        /*0680*/ 	.word	0x000000ff
        /*0684*/ 	.word	0x00000088
        /*0688*/ 	.short	0x010b
        /*068a*/ 	.byte	0x15
	.zero		1


	//   ....[88]....
        /*068c*/ 	.word	0x00004ee0
        /*0690*/ 	.word	0x000000ff
        /*0694*/ 	.word	0x00000000
        /*0698*/ 	.short	0x0101
        /*069a*/ 	.byte	0x27
	.zero		1


	//   ....[89]....
        /*069c*/ 	.word	0x00004ef0
        /*06a0*/ 	.word	0x000000ff
        /*06a4*/ 	.word	0x000000b0
        /*06a8*/ 	.short	0x010a
        /*06aa*/ 	.byte	0x15
	.zero		1


	//   ....[90]....
        /*06ac*/ 	.word	0x00005030
        /*06b0*/ 	.word	0x000000ff
        /*06b4*/ 	.word	0x00000090
        /*06b8*/ 	.short	0x010b
        /*06ba*/ 	.byte	0x15
	.zero		1


	//   ....[91]....
        /*06bc*/ 	.word	0x00005040
        /*06c0*/ 	.word	0x000000ff
        /*06c4*/ 	.word	0x00000000
        /*06c8*/ 	.short	0x0101
        /*06ca*/ 	.byte	0x26
	.zero		1


	//   ....[92]....
        /*06cc*/ 	.word	0x00005050
        /*06d0*/ 	.word	0x000000ff
        /*06d4*/ 	.word	0x000000b8
        /*06d8*/ 	.short	0x010a
        /*06da*/ 	.byte	0x15
	.zero		1


	//   ....[93]....
        /*06dc*/ 	.word	0x00005250
        /*06e0*/ 	.word	0x000000ff
        /*06e4*/ 	.word	0x00000098
        /*06e8*/ 	.short	0x010b
        /*06ea*/ 	.byte	0x15
	.zero		1


	//   ....[94]....
        /*06ec*/ 	.word	0x00005260
        /*06f0*/ 	.word	0x000000ff
        /*06f4*/ 	.word	0x00000000
        /*06f8*/ 	.short	0x0101
        /*06fa*/ 	.byte	0x25
	.zero		1


	//   ....[95]....
        /*06fc*/ 	.word	0x00005290
        /*0700*/ 	.word	0x000000ff
        /*0704*/ 	.word	0x000000a0
        /*0708*/ 	.short	0x010a
        /*070a*/ 	.byte	0x15
	.zero		1


	//   ....[96]....
        /*070c*/ 	.word	0x000052b0
        /*0710*/ 	.word	0x000000ff
        /*0714*/ 	.word	0x000000a8
        /*0718*/ 	.short	0x010a
        /*071a*/ 	.byte	0x15
	.zero		1


	//   ....[97]....
        /*071c*/ 	.word	0x000052d0
        /*0720*/ 	.word	0x000000ff
        /*0724*/ 	.word	0x000000b0
        /*0728*/ 	.short	0x010a
        /*072a*/ 	.byte	0x15
	.zero		1


	//   ....[98]....
        /*072c*/ 	.word	0x00005310
        /*0730*/ 	.word	0x00000000
        /*0734*/ 	.word	0x000000b8
        /*0738*/ 	.short	0x010a
        /*073a*/ 	.byte	0xff
	.zero		1


	//   ....[99]....
        /*073c*/ 	.word	0x00005650
        /*0740*/ 	.word	0x00000003
        /*0744*/ 	.word	0x000000d0
        /*0748*/ 	.short	0x010a
        /*074a*/ 	.byte	0xff
	.zero		1


	//   ....[100]....
        /*074c*/ 	.word	0x000057d0
        /*0750*/ 	.word	0x00000000
        /*0754*/ 	.word	0x00000000
        /*0758*/ 	.short	0x0101
        /*075a*/ 	.byte	0xff
	.zero		1


	//   ....[101]....
        /*075c*/ 	.word	0x000062f0
        /*0760*/ 	.word	0x000000ff
        /*0764*/ 	.word	0x00000080
        /*0768*/ 	.short	0x010a
        /*076a*/ 	.byte	0x2c
	.zero		1


	//   ....[102]....
        /*076c*/ 	.word	0x00006330
        /*0770*/ 	.word	0x0000001a
        /*0774*/ 	.word	0x000000f0
        /*0778*/ 	.short	0x010a
        /*077a*/ 	.byte	0xff
	.zero		1


	//   ....[103]....
        /*077c*/ 	.word	0x00006440
        /*0780*/ 	.word	0x000000ff
        /*0784*/ 	.word	0x00000080
        /*0788*/ 	.short	0x010a
        /*078a*/ 	.byte	0x2c
	.zero		1


	//   ....[104]....
        /*078c*/ 	.word	0x00006520
        /*0790*/ 	.word	0x0000001a
        /*0794*/ 	.word	0x000000f0
        /*0798*/ 	.short	0x010a
        /*079a*/ 	.byte	0xff
	.zero		1


	//   ....[105]....
        /*079c*/ 	.word	0x00006c50
        /*07a0*/ 	.word	0x00000000
        /*07a4*/ 	.word	0x00000000
        /*07a8*/ 	.short	0x0101
        /*07aa*/ 	.byte	0xff
	.zero		1


	//   ....[106]....
        /*07ac*/ 	.word	0x00006c60
        /*07b0*/ 	.word	0x00000004
        /*07b4*/ 	.word	0x00000080
        /*07b8*/ 	.short	0x010a
        /*07ba*/ 	.byte	0xff
	.zero		1


	//   ....[107]....
        /*07bc*/ 	.word	0x00006d20
        /*07c0*/ 	.word	0x00000004
        /*07c4*/ 	.word	0x00000080
        /*07c8*/ 	.short	0x010a
        /*07ca*/ 	.byte	0xff
	.zero		1


	//   ....[108]....
        /*07cc*/ 	.word	0x000074e0
        /*07d0*/ 	.word	0x00000000
        /*07d4*/ 	.word	0x00000000
        /*07d8*/ 	.short	0x0101
        /*07da*/ 	.byte	0xff
	.zero		1


	//   ....[109]....
        /*07dc*/ 	.word	0x00007500
        /*07e0*/ 	.word	0x00000002
        /*07e4*/ 	.word	0x00000080
        /*07e8*/ 	.short	0x010a
        /*07ea*/ 	.byte	0xff
	.zero		1


	//   ....[110]....
        /*07ec*/ 	.word	0x000075b0
        /*07f0*/ 	.word	0x00000002
        /*07f4*/ 	.word	0x00000080
        /*07f8*/ 	.short	0x010a
        /*07fa*/ 	.byte	0xff
	.zero		1


	//   ....[111]....
        /*07fc*/ 	.word	0x00007d60
        /*0800*/ 	.word	0x00000000
        /*0804*/ 	.word	0x00000000
        /*0808*/ 	.short	0x0101
        /*080a*/ 	.byte	0xff
	.zero		1


	//   ....[112]....
        /*080c*/ 	.word	0x00007d80
        /*0810*/ 	.word	0x00000003
        /*0814*/ 	.word	0x00000080
        /*0818*/ 	.short	0x010a
        /*081a*/ 	.byte	0xff
	.zero		1


	//   ....[113]....
        /*081c*/ 	.word	0x00007e30
        /*0820*/ 	.word	0x00000003
        /*0824*/ 	.word	0x00000080
        /*0828*/ 	.short	0x010a
        /*082a*/ 	.byte	0xff
	.zero		1


	//   ....[114]....
        /*082c*/ 	.word	0x00008240
        /*0830*/ 	.word	0x000000ff
        /*0834*/ 	.word	0x00000000
        /*0838*/ 	.short	0x0101
        /*083a*/ 	.byte	0x04
	.zero		1


	//   ....[115]....
        /*083c*/ 	.word	0x00008650
        /*0840*/ 	.word	0x00000000
        /*0844*/ 	.word	0x00000000
        /*0848*/ 	.short	0x0101
        /*084a*/ 	.byte	0xff
	.zero		1


	//   ....[116]....
        /*084c*/ 	.word	0x00008900
        /*0850*/ 	.word	0x000000ff
        /*0854*/ 	.word	0x00000000
        /*0858*/ 	.short	0x0101
        /*085a*/ 	.byte	0x04
	.zero		1


	//   ....[117]....
        /*085c*/ 	.word	0x00008920
        /*0860*/ 	.word	0x00000000
        /*0864*/ 	.word	0x00000140
        /*0868*/ 	.short	0x010a
        /*086a*/ 	.byte	0xff
	.zero		1


	//   ....[118]....
        /*086c*/ 	.word	0x00008980
        /*0870*/ 	.word	0x00000000
        /*0874*/ 	.word	0x00000040
        /*0878*/ 	.short	0x010a
        /*087a*/ 	.byte	0xff
	.zero		1


	//   ....[119]....
        /*087c*/ 	.word	0x000089e0
        /*0880*/ 	.word	0x00000000
        /*0884*/ 	.word	0x00000040
        /*0888*/ 	.short	0x010a
        /*088a*/ 	.byte	0xff
	.zero		1


	//   ....[120]....
        /*088c*/ 	.word	0x00008a30
        /*0890*/ 	.word	0x00000003
        /*0894*/ 	.word	0x000000d0
        /*0898*/ 	.short	0x010a
        /*089a*/ 	.byte	0xff
	.zero		1


	//   ....[121]....
        /*089c*/ 	.word	0x00008a90
        /*08a0*/ 	.word	0x00000000
        /*08a4*/ 	.word	0x00000000
        /*08a8*/ 	.short	0x010a
        /*08aa*/ 	.byte	0xff
	.zero		1


	//   ....[122]....
        /*08ac*/ 	.word	0x00008af0
        /*08b0*/ 	.word	0x00000000
        /*08b4*/ 	.word	0x00000000
        /*08b8*/ 	.short	0x010a
        /*08ba*/ 	.byte	0xff
	.zero		1


	//   ....[123]....
        /*08bc*/ 	.word	0x00008b50
        /*08c0*/ 	.word	0x00000000
        /*08c4*/ 	.word	0x00000000
        /*08c8*/ 	.short	0x010a
        /*08ca*/ 	.byte	0xff
	.zero		1


	//   ....[124]....
        /*08cc*/ 	.word	0x00008bb0
        /*08d0*/ 	.word	0x00000000
        /*08d4*/ 	.word	0x00000000
        /*08d8*/ 	.short	0x010a
        /*08da*/ 	.byte	0xff
	.zero		1


	//   ....[125]....
        /*08dc*/ 	.word	0x00008c10
        /*08e0*/ 	.word	0x00000000
        /*08e4*/ 	.word	0x00000000
        /*08e8*/ 	.short	0x010a
        /*08ea*/ 	.byte	0xff
	.zero		1


	//   ....[126]....
        /*08ec*/ 	.word	0x00008c70
        /*08f0*/ 	.word	0x00000000
        /*08f4*/ 	.word	0x00000000
        /*08f8*/ 	.short	0x010a
        /*08fa*/ 	.byte	0xff
	.zero		1


	//   ....[127]....
        /*08fc*/ 	.word	0x00008cd0
        /*0900*/ 	.word	0x00000000
        /*0904*/ 	.word	0x00000000
        /*0908*/ 	.short	0x010a
        /*090a*/ 	.byte	0xff
	.zero		1


	//   ....[128]....
        /*090c*/ 	.word	0x00008d20
        /*0910*/ 	.word	0x00000002
        /*0914*/ 	.word	0x00000130
        /*0918*/ 	.short	0x010a
        /*091a*/ 	.byte	0xff
	.zero		1


	//   ....[129]....
        /*091c*/ 	.word	0x00008d80
        /*0920*/ 	.word	0x00000002
        /*0924*/ 	.word	0x000000e0
        /*0928*/ 	.short	0x010a
        /*092a*/ 	.byte	0xff
	.zero		1


	//   ....[130]....
        /*092c*/ 	.word	0x00008dd0
        /*0930*/ 	.word	0x00000002
        /*0934*/ 	.word	0x000000d0
        /*0938*/ 	.short	0x010a
        /*093a*/ 	.byte	0xff
	.zero		1


	//   ....[131]....
        /*093c*/ 	.word	0x00008e30
        /*0940*/ 	.word	0x00000000
        /*0944*/ 	.word	0x000000e0
        /*0948*/ 	.short	0x010a
        /*094a*/ 	.byte	0xff
	.zero		1


	//   ....[132]....
        /*094c*/ 	.word	0x00008e80
        /*0950*/ 	.word	0x00000000
        /*0954*/ 	.word	0x000000d0
        /*0958*/ 	.short	0x010a
        /*095a*/ 	.byte	0xff
	.zero		1


	//   ....[133]....
        /*095c*/ 	.word	0x00008ee0
        /*0960*/ 	.word	0x00000002
        /*0964*/ 	.word	0x00000110
        /*0968*/ 	.short	0x010a
        /*096a*/ 	.byte	0xff
	.zero		1


	//   ....[134]....
        /*096c*/ 	.word	0x00008f40
        /*0970*/ 	.word	0x00000000
        /*0974*/ 	.word	0x00000000
        /*0978*/ 	.short	0x010a
        /*097a*/ 	.byte	0xff
	.zero		1


	//   ....[135]....
        /*097c*/ 	.word	0x00008fa0
        /*0980*/ 	.word	0x00000000
        /*0984*/ 	.word	0x00000000
        /*0988*/ 	.short	0x010a
        /*098a*/ 	.byte	0xff
	.zero		1


	//   ....[136]....
        /*098c*/ 	.word	0x00009000
        /*0990*/ 	.word	0x00000000
        /*0994*/ 	.word	0x00000000
        /*0998*/ 	.short	0x010a
        /*099a*/ 	.byte	0xff
	.zero		1


	//   ....[137]....
        /*099c*/ 	.word	0x00009060
        /*09a0*/ 	.word	0x00000000
        /*09a4*/ 	.word	0x00000000
        /*09a8*/ 	.short	0x010a
        /*09aa*/ 	.byte	0xff
	.zero		1


	//   ....[138]....
        /*09ac*/ 	.word	0x000090c0
        /*09b0*/ 	.word	0x00000000
        /*09b4*/ 	.word	0x00000000
        /*09b8*/ 	.short	0x010a
        /*09ba*/ 	.byte	0xff
	.zero		1


	//   ....[139]....
        /*09bc*/ 	.word	0x00009110
        /*09c0*/ 	.word	0x0000000c
        /*09c4*/ 	.word	0x000000d0
        /*09c8*/ 	.short	0x010a
        /*09ca*/ 	.byte	0xff
	.zero		1


	//   ....[140]....
        /*09cc*/ 	.word	0x00009170
        /*09d0*/ 	.word	0x00000000
        /*09d4*/ 	.word	0x000000c8
        /*09d8*/ 	.short	0x010a
        /*09da*/ 	.byte	0xff
	.zero		1


	//   ....[141]....
        /*09dc*/ 	.word	0x000091d0
        /*09e0*/ 	.word	0x00000000
        /*09e4*/ 	.word	0x000000a0
        /*09e8*/ 	.short	0x010a
        /*09ea*/ 	.byte	0xff
	.zero		1


	//   ....[142]....
        /*09ec*/ 	.word	0x00009230
        /*09f0*/ 	.word	0x00000000
        /*09f4*/ 	.word	0x000000a8
        /*09f8*/ 	.short	0x010a
        /*09fa*/ 	.byte	0xff
	.zero		1


	//   ....[143]....
        /*09fc*/ 	.word	0x00009290
        /*0a00*/ 	.word	0x00000000
        /*0a04*/ 	.word	0x000000b0
        /*0a08*/ 	.short	0x010a
        /*0a0a*/ 	.byte	0xff
	.zero		1


	//   ....[144]....
        /*0a0c*/ 	.word	0x000092f0
        /*0a10*/ 	.word	0x00000000
        /*0a14*/ 	.word	0x000000b8
        /*0a18*/ 	.short	0x010a
        /*0a1a*/ 	.byte	0xff
	.zero		1


	//   ....[145]....
        /*0a1c*/ 	.word	0x00009350
        /*0a20*/ 	.word	0x00000000
        /*0a24*/ 	.word	0x000000a0
        /*0a28*/ 	.short	0x010a
        /*0a2a*/ 	.byte	0xff
	.zero		1


	//   ....[146]....
        /*0a2c*/ 	.word	0x000093b0
        /*0a30*/ 	.word	0x00000000
        /*0a34*/ 	.word	0x000000a8
        /*0a38*/ 	.short	0x010a
        /*0a3a*/ 	.byte	0xff
	.zero		1


	//   ....[147]....
        /*0a3c*/ 	.word	0x00009410
        /*0a40*/ 	.word	0x00000000
        /*0a44*/ 	.word	0x000000b0
        /*0a48*/ 	.short	0x010a
        /*0a4a*/ 	.byte	0xff
	.zero		1


	//   ....[148]....
        /*0a4c*/ 	.word	0x00009460
        /*0a50*/ 	.word	0x00000003
        /*0a54*/ 	.word	0x000000d0
        /*0a58*/ 	.short	0x010a
        /*0a5a*/ 	.byte	0xff
	.zero		1


	//   ....[149]....
        /*0a5c*/ 	.word	0x000094c0
        /*0a60*/ 	.word	0x00000000
        /*0a64*/ 	.word	0x00000080
        /*0a68*/ 	.short	0x010a
        /*0a6a*/ 	.byte	0xff
	.zero		1


	//   ....[150]....
        /*0a6c*/ 	.word	0x00009510
        /*0a70*/ 	.word	0x0000001a
        /*0a74*/ 	.word	0x000000f0
        /*0a78*/ 	.short	0x010a
        /*0a7a*/ 	.byte	0xff
	.zero		1


	//   ....[151]....
        /*0a7c*/ 	.word	0x00009560
        /*0a80*/ 	.word	0x00000004
        /*0a84*/ 	.word	0x00000080
        /*0a88*/ 	.short	0x010a
        /*0a8a*/ 	.byte	0xff
	.zero		1


	//   ....[152]....
        /*0a8c*/ 	.word	0x000095b0
        /*0a90*/ 	.word	0x00000002
        /*0a94*/ 	.word	0x00000080
        /*0a98*/ 	.short	0x010a
        /*0a9a*/ 	.byte	0xff
	.zero		1


	//   ....[153]....
        /*0a9c*/ 	.word	0x00009600
        /*0aa0*/ 	.word	0x00000003
        /*0aa4*/ 	.word	0x00000080
        /*0aa8*/ 	.short	0x010a
        /*0aaa*/ 	.byte	0xff
	.zero		1


	//----- nvinfo : EIATTR_NUM_MBARRIERS
	.align		4
.L_47:
        /*0aac*/ 	.byte	0x03, 0x38
        /*0aae*/ 	.short	0x002a


	//----- nvinfo : EIATTR_EXIT_INSTR_OFFSETS
	.align		4
        /*0ab0*/ 	.byte	0x04, 0x1c
        /*0ab2*/ 	.short	(.L_49 - .L_48)


	//   ....[0]....
.L_48:
        /*0ab4*/ 	.word	0x00002cd0


	//   ....[1]....
        /*0ab8*/ 	.word	0x000031e0


	//   ....[2]....
        /*0abc*/ 	.word	0x00003240


	//   ....[3]....
        /*0ac0*/ 	.word	0x000041c0


	//   ....[4]....
        /*0ac4*/ 	.word	0x00005340


	//   ....[5]....
        /*0ac8*/ 	.word	0x00005380


	//   ....[6]....
        /*0acc*/ 	.word	0x000087e0


	//   ....[7]....
        /*0ad0*/ 	.word	0x00008860


	//   ....[8]....
        /*0ad4*/ 	.word	0x00008890


	//   ....[9]....
        /*0ad8*/ 	.word	0x00008910


	//----- nvinfo : EIATTR_MAX_THREADS
	.align		4
.L_49:
        /*0adc*/ 	.byte	0x04, 0x05
        /*0ade*/ 	.short	(.L_51 - .L_50)
.L_50:
        /*0ae0*/ 	.word	0x00000100
        /*0ae4*/ 	.word	0x00000001
        /*0ae8*/ 	.word	0x00000001


	//----- nvinfo : EIATTR_CRS_STACK_SIZE
	.align		4
.L_51:
        /*0aec*/ 	.byte	0x04, 0x1e
        /*0aee*/ 	.short	(.L_53 - .L_52)
.L_52:
        /*0af0*/ 	.word	0x00000000


	//----- nvinfo : EIATTR_CBANK_PARAM_SIZE
	.align		4
.L_53:
        /*0af4*/ 	.byte	0x03, 0x19
        /*0af6*/ 	.short	0x0800


	//----- nvinfo : EIATTR_PARAM_CBANK
	.align		4
        /*0af8*/ 	.byte	0x04, 0x0a
        /*0afa*/ 	.short	(.L_55 - .L_54)
	.align		4
.L_54:
        /*0afc*/ 	.word	index@(.nv.constant0._ZN7cutlass13device_kernelINS_4gemm6kernel13GemmUniversalIN4cute5tupleIJiiiiEEENS1_10collective13CollectiveMmaINS1_35MainloopSm100TmaUmmaWarpSpecializedILi8ELi2ELi4ENS5_IJNS4_1CILi1EEENSA_ILi4EEESB_EEEEENS5_IJNSA_ILi64EEENSA_ILi128EEESF_EEENS_10bfloat16_tENS5_IJlSB_lEEESI_SJ_NS4_8TiledMMAINS4_8MMA_AtomIJNS4_20SM100_MMA_F16BF16_SSISI_SI_fLi64ELi128ELNS4_4UMMA5MajorE0ELSO_0ELNSN_7ScaleInE0ELSP_0EEEEEENS4_6LayoutINS5_IJSB_SB_SB_EEENS5_IJNSA_ILi0EEESU_SU_EEEEENS5_IJNS4_10UnderscoreESX_SX_EEEEENS4_23SM90_TMA_LOAD_MULTICASTENS4_14ComposedLayoutINS4_7SwizzleILi3ELi4ELi3EEENS4_18smem_ptr_flag_bitsILi16EEENSS_INS5_IJNSA_ILi8EEESF_EEENS5_IJSF_SB_EEEEEEEvNS4_8identityENS4_13SM90_TMA_LOADES1A_vS1B_EENS_8epilogue10collective18CollectiveEpilogueINS1E_23Sm100TmaWarpSpecializedILi4ELi2ELi16ELb1ELb0EEEJSH_NS5_IJNSS_ISF_SB_EENSS_INSA_ILi32EEESB_EEEEESI_SJ_SI_SJ_NS1E_6fusion15FusionCallbacksIS1I_NS1N_17LinearCombinationISI_fSI_fLNS_15FloatRoundStyleE2EEESH_S1M_JEEENS4_5SM1004TMEM4LOAD26SM100_TMEM_LOAD_16dp256b4xES1C_NS11_INS12_ILi2ELi4ELi3EEES15_NSS_INS5_IJS16_S1K_EEENS5_IJS1K_SB_EEEEEEENS4_17SM75_U32x4_LDSM_NENS4_14SM90_TMA_STOREES21_NS4_17SM90_U32x4_STSM_NENS4_39AutoVectorizingCopyWithAssumedAlignmentILi128EEEEEEvvEEEEvNT_6ParamsE)
        /*0b00*/ 	.short	0x0380
        /*0b02*/ 	.short	0x0800


	//----- nvinfo : EIATTR_SW_WAR
	.align		4
.L_55:
        /*0b04*/ 	.byte	0x04, 0x36
        /*0b06*/ 	.short	(.L_57 - .L_56)
.L_56:
        /*0b08*/ 	.word	0x00000008
.L_57:


//--------------------- .nv.callgraph             --------------------------
	.section	.nv.callgraph,"",@"SHT_CUDA_CALLGRAPH"
	.align	4
	.sectionentsize	8
	.align		4
        /*0000*/ 	.word	0x00000000
	.align		4
        /*0004*/ 	.word	0xffffffff
	.align		4
        /*0008*/ 	.word	index@(_ZN7cutlass13device_kernelINS_4gemm6kernel13GemmUniversalIN4cute5tupleIJiiiiEEENS1_10collective13CollectiveMmaINS1_35MainloopSm100TmaUmmaWarpSpecializedILi8ELi2ELi4ENS5_IJNS4_1CILi1EEENSA_ILi4EEESB_EEEEENS5_IJNSA_ILi64EEENSA_ILi128EEESF_EEENS_10bfloat16_tENS5_IJlSB_lEEESI_SJ_NS4_8TiledMMAINS4_8MMA_AtomIJNS4_20SM100_MMA_F16BF16_SSISI_SI_fLi64ELi128ELNS4_4UMMA5MajorE0ELSO_0ELNSN_7ScaleInE0ELSP_0EEEEEENS4_6LayoutINS5_IJSB_SB_SB_EEENS5_IJNSA_ILi0EEESU_SU_EEEEENS5_IJNS4_10UnderscoreESX_SX_EEEEENS4_23SM90_TMA_LOAD_MULTICASTENS4_14ComposedLayoutINS4_7SwizzleILi3ELi4ELi3EEENS4_18smem_ptr_flag_bitsILi16EEENSS_INS5_IJNSA_ILi8EEESF_EEENS5_IJSF_SB_EEEEEEEvNS4_8identityENS4_13SM90_TMA_LOADES1A_vS1B_EENS_8epilogue10collective18CollectiveEpilogueINS1E_23Sm100TmaWarpSpecializedILi4ELi2ELi16ELb1ELb0EEEJSH_NS5_IJNSS_ISF_SB_EENSS_INSA_ILi32EEESB_EEEEESI_SJ_SI_SJ_NS1E_6fusion15FusionCallbacksIS1I_NS1N_17LinearCombinationISI_fSI_fLNS_15FloatRoundStyleE2EEESH_S1M_JEEENS4_5SM1004TMEM4LOAD26SM100_TMEM_LOAD_16dp256b4xES1C_NS11_INS12_ILi2ELi4ELi3EEES15_NSS_INS5_IJS16_S1K_EEENS5_IJS1K_SB_EEEEEEENS4_17SM75_U32x4_LDSM_NENS4_14SM90_TMA_STOREES21_NS4_17SM90_U32x4_STSM_NENS4_39AutoVectorizingCopyWithAssumedAlignmentILi128EEEEEEvvEEEEvNT_6ParamsE)
	.align		4
        /*000c*/ 	.word	index@(__assertfail)
	.align		4
        /*0010*/ 	.word	0x00000000
	.align		4
        /*0014*/ 	.word	0xfffffffe
	.align		4
        /*0018*/ 	.word	0x00000000
	.align		4
        /*001c*/ 	.word	0xfffffffd
	.align		4
        /*0020*/ 	.word	0x00000000
	.align		4
        /*0024*/ 	.word	0xfffffffc


//--------------------- .nv.constant4             --------------------------
	.section	.nv.constant4,"a",@progbits
	.align	8
	.align		8
.nv.constant4:
        /*0000*/ 	.dword	__assertfail
	.align		8
        /*0008*/ 	.dword	__unnamed_1
	.align		8
        /*0010*/ 	.dword	__unnamed_2
	.align		8
        /*0018*/ 	.dword	_ZN40_INTERNAL_394d9665_4_k_cu_047bb3aa_322214cuda3std3__45__cpo5beginE
	.align		8
        /*0020*/ 	.dword	_ZN40_INTERNAL_394d9665_4_k_cu_047bb3aa_322214cuda3std3__45__cpo3endE
	.align		8
        /*0028*/ 	.dword	_ZN40_INTERNAL_394d9665_4_k_cu_047bb3aa_322214cuda3std3__45__cpo6cbeginE
	.align		8
        /*0030*/ 	.dword	_ZN40_INTERNAL_394d9665_4_k_cu_047bb3aa_322214cuda3std3__45__cpo4cendE
	.align		8
        /*0038*/ 	.dword	_ZN40_INTERNAL_394d9665_4_k_cu_047bb3aa_322214cuda3std3__442_GLOBAL__N__394d9665_4_k_cu_047bb3aa_322216ignoreE
	.align		8
        /*0040*/ 	.dword	_ZN40_INTERNAL_394d9665_4_k_cu_047bb3aa_322214cuda3std3__419piecewise_constructE
	.align		8
        /*0048*/ 	.dword	_ZN40_INTERNAL_394d9665_4_k_cu_047bb3aa_322214cuda3std3__48in_placeE
	.align		8
        /*0050*/ 	.dword	_ZN40_INTERNAL_394d9665_4_k_cu_047bb3aa_322214cuda3std6ranges3__45__cpo4swapE
	.align		8
        /*0058*/ 	.dword	_ZN40_INTERNAL_394d9665_4_k_cu_047bb3aa_322214cuda3std6ranges3__45__cpo9iter_moveE
	.align		8
        /*0060*/ 	.dword	_ZN40_INTERNAL_394d9665_4_k_cu_047bb3aa_322214cute7productE
	.align		8
        /*0068*/ 	.dword	_ZN40_INTERNAL_394d9665_4_k_cu_047bb3aa_322214cute1_E
	.align		8
        /*0070*/ 	.dword	$str$25
	.align		8
        /*0078*/ 	.dword	$str$26
	.align		8
        /*0080*/ 	.dword	$str$27
	.align		8
        /*0088*/ 	.dword	$str$28


//--------------------- .text._ZN7cutlass13device_kernelINS_4gemm6kernel13GemmUniversalIN4cute5tupleIJiiiiEEENS1_10collective13CollectiveMmaINS1_35MainloopSm100TmaUmmaWarpSpecializedILi8ELi2ELi4ENS5_IJNS4_1CILi1EEENSA_ILi4EEESB_EEEEENS5_IJNSA_ILi64EEENSA_ILi128EEESF_EEENS_10bfloat16_tENS5_IJlSB_lEEESI_SJ_NS4_8TiledMMAINS4_8MMA_AtomIJNS4_20SM100_MMA_F16BF16_SSISI_SI_fLi64ELi128ELNS4_4UMMA5MajorE0ELSO_0ELNSN_7ScaleInE0ELSP_0EEEEEENS4_6LayoutINS5_IJSB_SB_SB_EEENS5_IJNSA_ILi0EEESU_SU_EEEEENS5_IJNS4_10UnderscoreESX_SX_EEEEENS4_23SM90_TMA_LOAD_MULTICASTENS4_14ComposedLayoutINS4_7SwizzleILi3ELi4ELi3EEENS4_18smem_ptr_flag_bitsILi16EEENSS_INS5_IJNSA_ILi8EEESF_EEENS5_IJSF_SB_EEEEEEEvNS4_8identityENS4_13SM90_TMA_LOADES1A_vS1B_EENS_8epilogue10collective18CollectiveEpilogueINS1E_23Sm100TmaWarpSpecializedILi4ELi2ELi16ELb1ELb0EEEJSH_NS5_IJNSS_ISF_SB_EENSS_INSA_ILi32EEESB_EEEEESI_SJ_SI_SJ_NS1E_6fusion15FusionCallbacksIS1I_NS1N_17LinearCombinationISI_fSI_fLNS_15FloatRoundStyleE2EEESH_S1M_JEEENS4_5SM1004TMEM4LOAD26SM100_TMEM_LOAD_16dp256b4xES1C_NS11_INS12_ILi2ELi4ELi3EEES15_NSS_INS5_IJS16_S1K_EEENS5_IJS1K_SB_EEEEEEENS4_17SM75_U32x4_LDSM_NENS4_14SM90_TMA_STOREES21_NS4_17SM90_U32x4_STSM_NENS4_39AutoVectorizingCopyWithAssumedAlignmentILi128EEEEEEvvEEEEvNT_6ParamsE --------------------------
	.section	.text._ZN7cutlass13device_kernelINS_4gemm6kernel13GemmUniversalIN4cute5tupleIJiiiiEEENS1_10collective13CollectiveMmaINS1_35MainloopSm100TmaUmmaWarpSpecializedILi8ELi2ELi4ENS5_IJNS4_1CILi1EEENSA_ILi4EEESB_EEEEENS5_IJNSA_ILi64EEENSA_ILi128EEESF_EEENS_10bfloat16_tENS5_IJlSB_lEEESI_SJ_NS4_8TiledMMAINS4_8MMA_AtomIJNS4_20SM100_MMA_F16BF16_SSISI_SI_fLi64ELi128ELNS4_4UMMA5MajorE0ELSO_0ELNSN_7ScaleInE0ELSP_0EEEEEENS4_6LayoutINS5_IJSB_SB_SB_EEENS5_IJNSA_ILi0EEESU_SU_EEEEENS5_IJNS4_10UnderscoreESX_SX_EEEEENS4_23SM90_TMA_LOAD_MULTICASTENS4_14ComposedLayoutINS4_7SwizzleILi3ELi4ELi3EEENS4_18smem_ptr_flag_bitsILi16EEENSS_INS5_IJNSA_ILi8EEESF_EEENS5_IJSF_SB_EEEEEEEvNS4_8identityENS4_13SM90_TMA_LOADES1A_vS1B_EENS_8epilogue10collective18CollectiveEpilogueINS1E_23Sm100TmaWarpSpecializedILi4ELi2ELi16ELb1ELb0EEEJSH_NS5_IJNSS_ISF_SB_EENSS_INSA_ILi32EEESB_EEEEESI_SJ_SI_SJ_NS1E_6fusion15FusionCallbacksIS1I_NS1N_17LinearCombinationISI_fSI_fLNS_15FloatRoundStyleE2EEESH_S1M_JEEENS4_5SM1004TMEM4LOAD26SM100_TMEM_LOAD_16dp256b4xES1C_NS11_INS12_ILi2ELi4ELi3EEES15_NSS_INS5_IJS16_S1K_EEENS5_IJS1K_SB_EEEEEEENS4_17SM75_U32x4_LDSM_NENS4_14SM90_TMA_STOREES21_NS4_17SM90_U32x4_STSM_NENS4_39AutoVectorizingCopyWithAssumedAlignmentILi128EEEEEEvvEEEEvNT_6ParamsE,"ax",@progbits
	.align	128
.text._ZN7cutlass13device_kernelINS_4gemm6kernel13GemmUniversalIN4cute5tupleIJiiiiEEENS1_10collective13CollectiveMmaINS1_35MainloopSm100TmaUmmaWarpSpecializedILi8ELi2ELi4ENS5_IJNS4_1CILi1EEENSA_ILi4EEESB_EEEEENS5_IJNSA_ILi64EEENSA_ILi128EEESF_EEENS_10bfloat16_tENS5_IJlSB_lEEESI_SJ_NS4_8TiledMMAINS4_8MMA_AtomIJNS4_20SM100_MMA_F16BF16_SSISI_SI_fLi64ELi128ELNS4_4UMMA5MajorE0ELSO_0ELNSN_7ScaleInE0ELSP_0EEEEEENS4_6LayoutINS5_IJSB_SB_SB_EEENS5_IJNSA_ILi0EEESU_SU_EEEEENS5_IJNS4_10UnderscoreESX_SX_EEEEENS4_23SM90_TMA_LOAD_MULTICASTENS4_14ComposedLayoutINS4_7SwizzleILi3ELi4ELi3EEENS4_18smem_ptr_flag_bitsILi16EEENSS_INS5_IJNSA_ILi8EEESF_EEENS5_IJSF_SB_EEEEEEEvNS4_8identityENS4_13SM90_TMA_LOADES1A_vS1B_EENS_8epilogue10collective18CollectiveEpilogueINS1E_23Sm100TmaWarpSpecializedILi4ELi2ELi16ELb1ELb0EEEJSH_NS5_IJNSS_ISF_SB_EENSS_INSA_ILi32EEESB_EEEEESI_SJ_SI_SJ_NS1E_6fusion15FusionCallbacksIS1I_NS1N_17LinearCombinationISI_fSI_fLNS_15FloatRoundStyleE2EEESH_S1M_JEEENS4_5SM1004TMEM4LOAD26SM100_TMEM_LOAD_16dp256b4xES1C_NS11_INS12_ILi2ELi4ELi3EEES15_NSS_INS5_IJS16_S1K_EEENS5_IJS1K_SB_EEEEEEENS4_17SM75_U32x4_LDSM_NENS4_14SM90_TMA_STOREES21_NS4_17SM90_U32x4_STSM_NENS4_39AutoVectorizingCopyWithAssumedAlignmentILi128EEEEEEvvEEEEvNT_6ParamsE:
        .type           _ZN7cutlass13device_kernelINS_4gemm6kernel13GemmUniversalIN4cute5tupleIJiiiiEEENS1_10collective13CollectiveMmaINS1_35MainloopSm100TmaUmmaWarpSpecializedILi8ELi2ELi4ENS5_IJNS4_1CILi1EEENSA_ILi4EEESB_EEEEENS5_IJNSA_ILi64EEENSA_ILi128EEESF_EEENS_10bfloat16_tENS5_IJlSB_lEEESI_SJ_NS4_8TiledMMAINS4_8MMA_AtomIJNS4_20SM100_MMA_F16BF16_SSISI_SI_fLi64ELi128ELNS4_4UMMA5MajorE0ELSO_0ELNSN_7ScaleInE0ELSP_0EEEEEENS4_6LayoutINS5_IJSB_SB_SB_EEENS5_IJNSA_ILi0EEESU_SU_EEEEENS5_IJNS4_10UnderscoreESX_SX_EEEEENS4_23SM90_TMA_LOAD_MULTICASTENS4_14ComposedLayoutINS4_7SwizzleILi3ELi4ELi3EEENS4_18smem_ptr_flag_bitsILi16EEENSS_INS5_IJNSA_ILi8EEESF_EEENS5_IJSF_SB_EEEEEEEvNS4_8identityENS4_13SM90_TMA_LOADES1A_vS1B_EENS_8epilogue10collective18CollectiveEpilogueINS1E_23Sm100TmaWarpSpecializedILi4ELi2ELi16ELb1ELb0EEEJSH_NS5_IJNSS_ISF_SB_EENSS_INSA_ILi32EEESB_EEEEESI_SJ_SI_SJ_NS1E_6fusion15FusionCallbacksIS1I_NS1N_17LinearCombinationISI_fSI_fLNS_15FloatRoundStyleE2EEESH_S1M_JEEENS4_5SM1004TMEM4LOAD26SM100_TMEM_LOAD_16dp256b4xES1C_NS11_INS12_ILi2ELi4ELi3EEES15_NSS_INS5_IJS16_S1K_EEENS5_IJS1K_SB_EEEEEEENS4_17SM75_U32x4_LDSM_NENS4_14SM90_TMA_STOREES21_NS4_17SM90_U32x4_STSM_NENS4_39AutoVectorizingCopyWithAssumedAlignmentILi128EEEEEEvvEEEEvNT_6ParamsE,@function
        .size           _ZN7cutlass13device_kernelINS_4gemm6kernel13GemmUniversalIN4cute5tupleIJiiiiEEENS1_10collective13CollectiveMmaINS1_35MainloopSm100TmaUmmaWarpSpecializedILi8ELi2ELi4ENS5_IJNS4_1CILi1EEENSA_ILi4EEESB_EEEEENS5_IJNSA_ILi64EEENSA_ILi128EEESF_EEENS_10bfloat16_tENS5_IJlSB_lEEESI_SJ_NS4_8TiledMMAINS4_8MMA_AtomIJNS4_20SM100_MMA_F16BF16_SSISI_SI_fLi64ELi128ELNS4_4UMMA5MajorE0ELSO_0ELNSN_7ScaleInE0ELSP_0EEEEEENS4_6LayoutINS5_IJSB_SB_SB_EEENS5_IJNSA_ILi0EEESU_SU_EEEEENS5_IJNS4_10UnderscoreESX_SX_EEEEENS4_23SM90_TMA_LOAD_MULTICASTENS4_14ComposedLayoutINS4_7SwizzleILi3ELi4ELi3EEENS4_18smem_ptr_flag_bitsILi16EEENSS_INS5_IJNSA_ILi8EEESF_EEENS5_IJSF_SB_EEEEEEEvNS4_8identityENS4_13SM90_TMA_LOADES1A_vS1B_EENS_8epilogue10collective18CollectiveEpilogueINS1E_23Sm100TmaWarpSpecializedILi4ELi2ELi16ELb1ELb0EEEJSH_NS5_IJNSS_ISF_SB_EENSS_INSA_ILi32EEESB_EEEEESI_SJ_SI_SJ_NS1E_6fusion15FusionCallbacksIS1I_NS1N_17LinearCombinationISI_fSI_fLNS_15FloatRoundStyleE2EEESH_S1M_JEEENS4_5SM1004TMEM4LOAD26SM100_TMEM_LOAD_16dp256b4xES1C_NS11_INS12_ILi2ELi4ELi3EEES15_NSS_INS5_IJS16_S1K_EEENS5_IJS1K_SB_EEEEEEENS4_17SM75_U32x4_LDSM_NENS4_14SM90_TMA_STOREES21_NS4_17SM90_U32x4_STSM_NENS4_39AutoVectorizingCopyWithAssumedAlignmentILi128EEEEEEvvEEEEvNT_6ParamsE,(.L_x_196 - _ZN7cutlass13device_kernelINS_4gemm6kernel13GemmUniversalIN4cute5tupleIJiiiiEEENS1_10collective13CollectiveMmaINS1_35MainloopSm100TmaUmmaWarpSpecializedILi8ELi2ELi4ENS5_IJNS4_1CILi1EEENSA_ILi4EEESB_EEEEENS5_IJNSA_ILi64EEENSA_ILi128EEESF_EEENS_10bfloat16_tENS5_IJlSB_lEEESI_SJ_NS4_8TiledMMAINS4_8MMA_AtomIJNS4_20SM100_MMA_F16BF16_SSISI_SI_fLi64ELi128ELNS4_4UMMA5MajorE0ELSO_0ELNSN_7ScaleInE0ELSP_0EEEEEENS4_6LayoutINS5_IJSB_SB_SB_EEENS5_IJNSA_ILi0EEESU_SU_EEEEENS5_IJNS4_10UnderscoreESX_SX_EEEEENS4_23SM90_TMA_LOAD_MULTICASTENS4_14ComposedLayoutINS4_7SwizzleILi3ELi4ELi3EEENS4_18smem_ptr_flag_bitsILi16EEENSS_INS5_IJNSA_ILi8EEESF_EEENS5_IJSF_SB_EEEEEEEvNS4_8identityENS4_13SM90_TMA_LOADES1A_vS1B_EENS_8epilogue10collective18CollectiveEpilogueINS1E_23Sm100TmaWarpSpecializedILi4ELi2ELi16ELb1ELb0EEEJSH_NS5_IJNSS_ISF_SB_EENSS_INSA_ILi32EEESB_EEEEESI_SJ_SI_SJ_NS1E_6fusion15FusionCallbacksIS1I_NS1N_17LinearCombinationISI_fSI_fLNS_15FloatRoundStyleE2EEESH_S1M_JEEENS4_5SM1004TMEM4LOAD26SM100_TMEM_LOAD_16dp256b4xES1C_NS11_INS12_ILi2ELi4ELi3EEES15_NSS_INS5_IJS16_S1K_EEENS5_IJS1K_SB_EEEEEEENS4_17SM75_U32x4_LDSM_NENS4_14SM90_TMA_STOREES21_NS4_17SM90_U32x4_STSM_NENS4_39AutoVectorizingCopyWithAssumedAlignmentILi128EEEEEEvvEEEEvNT_6ParamsE)
        .other          _ZN7cutlass13device_kernelINS_4gemm6kernel13GemmUniversalIN4cute5tupleIJiiiiEEENS1_10collective13CollectiveMmaINS1_35MainloopSm100TmaUmmaWarpSpecializedILi8ELi2ELi4ENS5_IJNS4_1CILi1EEENSA_ILi4EEESB_EEEEENS5_IJNSA_ILi64EEENSA_ILi128EEESF_EEENS_10bfloat16_tENS5_IJlSB_lEEESI_SJ_NS4_8TiledMMAINS4_8MMA_AtomIJNS4_20SM100_MMA_F16BF16_SSISI_SI_fLi64ELi128ELNS4_4UMMA5MajorE0ELSO_0ELNSN_7ScaleInE0ELSP_0EEEEEENS4_6LayoutINS5_IJSB_SB_SB_EEENS5_IJNSA_ILi0EEESU_SU_EEEEENS5_IJNS4_10UnderscoreESX_SX_EEEEENS4_23SM90_TMA_LOAD_MULTICASTENS4_14ComposedLayoutINS4_7SwizzleILi3ELi4ELi3EEENS4_18smem_ptr_flag_bitsILi16EEENSS_INS5_IJNSA_ILi8EEESF_EEENS5_IJSF_SB_EEEEEEEvNS4_8identityENS4_13SM90_TMA_LOADES1A_vS1B_EENS_8epilogue10collective18CollectiveEpilogueINS1E_23Sm100TmaWarpSpecializedILi4ELi2ELi16ELb1ELb0EEEJSH_NS5_IJNSS_ISF_SB_EENSS_INSA_ILi32EEESB_EEEEESI_SJ_SI_SJ_NS1E_6fusion15FusionCallbacksIS1I_NS1N_17LinearCombinationISI_fSI_fLNS_15FloatRoundStyleE2EEESH_S1M_JEEENS4_5SM1004TMEM4LOAD26SM100_TMEM_LOAD_16dp256b4xES1C_NS11_INS12_ILi2ELi4ELi3EEES15_NSS_INS5_IJS16_S1K_EEENS5_IJS1K_SB_EEEEEEENS4_17SM75_U32x4_LDSM_NENS4_14SM90_TMA_STOREES21_NS4_17SM90_U32x4_STSM_NENS4_39AutoVectorizingCopyWithAssumedAlignmentILi128EEEEEEvvEEEEvNT_6ParamsE,@"STO_CUDA_ENTRY STV_DEFAULT"
_ZN7cutlass13device_kernelINS_4gemm6kernel13GemmUniversalIN4cute5tupleIJiiiiEEENS1_10collective13CollectiveMmaINS1_35MainloopSm100TmaUmmaWarpSpecializedILi8ELi2ELi4ENS5_IJNS4_1CILi1EEENSA_ILi4EEESB_EEEEENS5_IJNSA_ILi64EEENSA_ILi128EEESF_EEENS_10bfloat16_tENS5_IJlSB_lEEESI_SJ_NS4_8TiledMMAINS4_8MMA_AtomIJNS4_20SM100_MMA_F16BF16_SSISI_SI_fLi64ELi128ELNS4_4UMMA5MajorE0ELSO_0ELNSN_7ScaleInE0ELSP_0EEEEEENS4_6LayoutINS5_IJSB_SB_SB_EEENS5_IJNSA_ILi0EEESU_SU_EEEEENS5_IJNS4_10UnderscoreESX_SX_EEEEENS4_23SM90_TMA_LOAD_MULTICASTENS4_14ComposedLayoutINS4_7SwizzleILi3ELi4ELi3EEENS4_18smem_ptr_flag_bitsILi16EEENSS_INS5_IJNSA_ILi8EEESF_EEENS5_IJSF_SB_EEEEEEEvNS4_8identityENS4_13SM90_TMA_LOADES1A_vS1B_EENS_8epilogue10collective18CollectiveEpilogueINS1E_23Sm100TmaWarpSpecializedILi4ELi2ELi16ELb1ELb0EEEJSH_NS5_IJNSS_ISF_SB_EENSS_INSA_ILi32EEESB_EEEEESI_SJ_SI_SJ_NS1E_6fusion15FusionCallbacksIS1I_NS1N_17LinearCombinationISI_fSI_fLNS_15FloatRoundStyleE2EEESH_S1M_JEEENS4_5SM1004TMEM4LOAD26SM100_TMEM_LOAD_16dp256b4xES1C_NS11_INS12_ILi2ELi4ELi3EEES15_NSS_INS5_IJS16_S1K_EEENS5_IJS1K_SB_EEEEEEENS4_17SM75_U32x4_LDSM_NENS4_14SM90_TMA_STOREES21_NS4_17SM90_U32x4_STSM_NENS4_39AutoVectorizingCopyWithAssumedAlignmentILi128EEEEEEvvEEEEvNT_6ParamsE:
[----:B------:R-:W1:Y:S01]  /*0000*/  LDC R1, c[0x0][0x37c] ;  /* 0x0000df00ff017b82 */ /* 0x000e620000000800 */
[----:B------:R-:W2:Y:S01]  /*0010*/  S2R R57, SR_TID.X ;  /* 0x0000000000397919 */ /* 0x000ea20000002100 */
[----:B------:R-:W3:Y:S01]  /*0020*/  LDCU.64 UR8, c[0x0][0x890] ;  /* 0x00011200ff0877ac */ /* 0x000ee20008000a00 */
[----:B------:R-:W-:Y:S02]  /*0030*/  PRMT R45, RZ, 0x7610, R45 ;  /* 0x00007610ff2d7816 */ /* 0x000fe4000000002d */
[----:B------:R-:W-:Y:S01]  /*0040*/  ELECT P3, URZ, PT ;  /* 0x0000000000ff782f */ /* 0x000fe20003860000 */
[----:B---3--:R-:W-:-:S04]  /*0050*/  UISETP.NE.U32.AND UP0, UPT, UR8, URZ, UPT ;  /* 0x000000ff0800728c */ /* 0x008fc8000bf05070 */
[----:B------:R-:W-:Y:S01]  /*0060*/  UISETP.NE.AND.EX UP0, UPT, UR9, URZ, UPT, UP0 ;  /* 0x000000ff0900728c */ /* 0x000fe2000bf05300 */
[----:B--2---:R-:W-:-:S05]  /*0070*/  SHF.R.U32.HI R46, RZ, 0x5, R57 ;  /* 0x00000005ff2e7819 */ /* 0x004fca0000011639 */
[----:B------:R-:W2:Y:S02]  /*0080*/  SHFL.IDX PT, R0, R46, RZ, 0x1f ;  /* 0x00001fff2e007589 */ /* 0x000ea400000e0000 */
[----:B--2---:R-:W-:Y:S01]  /*0090*/  R2UR UR17, R0 ;  /* 0x00000000001172ca */ /* 0x004fe200000e0000 */
[----:B-1----:R-:W-:-:S14]  /*00a0*/  BRA.U UP0, `(.L_x_0) ;  /* 0x0000000100307547 */ /* 0x002fdc000b800000 */
[----:B------:R-:W1:Y:S02]  /*00b0*/  LDCU.64 UR4, c[0x0][0x888] ;  /* 0x00011100ff0477ac */ /* 0x000e640008000a00 */
[----:B-1----:R-:W-:-:S04]  /*00c0*/  UISETP.NE.U32.AND UP0, UPT, UR4, URZ, UPT ;  /* 0x000000ff0400728c */ /* 0x002fc8000bf05070 */
[----:B------:R-:W-:-:S09]  /*00d0*/  UISETP.NE.AND.EX UP0, UPT, UR5, URZ, UPT, UP0 ;  /* 0x000000ff0500728c */ /* 0x000fd2000bf05300 */
[----:B------:R-:W-:Y:S05]  /*00e0*/  BRA.U !UP0, `(.L_x_1) ;  /* 0x0000000108147547 */ /* 0x000fea000b800000 */
[----:B------:R-:W1:Y:S01]  /*00f0*/  LDC.64 R2, c[0x0][0x888] ;  /* 0x00022200ff027b82 */ /* 0x000e620000000a00 */
[----:B------:R-:W1:Y:S02]  /*0100*/  LDCU.64 UR4, c[0x0][0x358] ;  /* 0x00006b00ff0477ac */ /* 0x000e640008000a00 */
[----:B-1----:R1:W5:Y:S01]  /*0110*/  LDG.E R27, desc[UR4][R2.64] ;  /* 0x00000004021b7981 */ /* 0x002362000c1e1900 */
[----:B------:R-:W-:Y:S01]  /*0120*/  HFMA2 R45, -RZ, RZ, 0, 5.9604644775390625e-08 ;  /* 0x00000001ff2d7431 */ /* 0x000fe200000001ff */
[----:B------:R-:W-:Y:S05]  /*0130*/  BRA `(.L_x_0) ;  /* 0x00000000000c7947 */ /* 0x000fea0003800000 */
.L_x_1:
[----:B------:R-:W1:Y:S01]  /*0140*/  LDCU UR4, c[0x0][0x880] ;  /* 0x00011000ff0477ac */ /* 0x000e620008000800 */
[----:B------:R-:W-:Y:S01]  /*0150*/  HFMA2 R45, -RZ, RZ, 0, 5.9604644775390625e-08 ;  /* 0x00000001ff2d7431 */ /* 0x000fe200000001ff */
[----:B-1----:R-:W-:-:S07]  /*0160*/  MOV R27, UR4 ;  /* 0x00000004001b7c02 */ /* 0x002fce0008000f00 */
.L_x_0:
[----:B------:R-:W2:Y:S02]  /*0170*/  LDCU.64 UR4, c[0x0][0x8b0] ;  /* 0x00011600ff0477ac */ /* 0x000ea40008000a00 */
[----:B--2---:R-:W-:-:S04]  /*0180*/  UISETP.NE.U32.AND UP0, UPT, UR4, URZ, UPT ;  /* 0x000000ff0400728c */ /* 0x004fc8000bf05070 */
[----:B------:R-:W-:-:S09]  /*0190*/  UISETP.NE.AND.EX UP0, UPT, UR5, URZ, UPT, UP0 ;  /* 0x000000ff0500728c */ /* 0x000fd2000bf05300 */
[----:B------:R-:W-:Y:S05]  /*01a0*/  BRA.U UP0, `(.L_x_2) ;  /* 0x0000000100287547 */ /* 0x000fea000b800000 */
[----:B------:R-:W2:Y:S02]  /*01b0*/  LDCU.64 UR4, c[0x0][0x8a8] ;  /* 0x00011500ff0477ac */ /* 0x000ea40008000a00 */
[----:B--2---:R-:W-:-:S04]  /*01c0*/  UISETP.NE.U32.AND UP0, UPT, UR4, URZ, UPT ;  /* 0x000000ff0400728c */ /* 0x004fc8000bf05070 */
[----:B------:R-:W-:-:S09]  /*01d0*/  UISETP.NE.AND.EX UP0, UPT, UR5, URZ, UPT, UP0 ;  /* 0x000000ff0500728c */ /* 0x000fd2000bf05300 */
[----:B------:R-:W-:Y:S05]  /*01e0*/  BRA.U !UP0, `(.L_x_3) ;  /* 0x0000000108107547 */ /* 0x000fea000b800000 */
[----:B------:R-:W2:Y:S01]  /*01f0*/  LDC.64 R24, c[0x0][0x8a8] ;  /* 0x00022a00ff187b82 */ /* 0x000ea20000000a00 */
[----:B------:R-:W2:Y:S02]  /*0200*/  LDCU.64 UR4, c[0x0][0x358] ;  /* 0x00006b00ff0477ac */ /* 0x000ea40008000a00 */
[----:B--2---:R2:W5:Y:S01]  /*0210*/  LDG.E R24, desc[UR4][R24.64] ;  /* 0x0000000418187981 */ /* 0x004562000c1e1900 */
[----:B------:R-:W-:Y:S05]  /*0220*/  BRA `(.L_x_2) ;  /* 0x0000000000087947 */ /* 0x000fea0003800000 */
.L_x_3:
[----:B------:R-:W2:Y:S02]  /*0230*/  LDCU UR4, c[0x0][0x8a0] ;  /* 0x00011400ff0477ac */ /* 0x000ea40008000800 */
[----:B--2---:R-:W-:Y:S02]  /*0240*/  MOV R24, UR4 ;  /* 0x0000000400187c02 */ /* 0x004fe40008000f00 */
.L_x_2:
[----:B------:R-:W-:Y:S01]  /*0250*/  IMAD.U32 R0, RZ, RZ, UR17 ;  /* 0x00000011ff007e24 */ /* 0x000fe2000f8e00ff */
[----:B------:R-:W-:Y:S04]  /*0260*/  BSSY.RECONVERGENT B0, `(.L_x_4) ;  /* 0x000000c000007945 */ /* 0x000fe80003800200 */
[C---:B------:R-:W-:Y:S02]  /*0270*/  ISETP.NE.OR P1, PT, R0.reuse, 0x1, !P3 ;  /* 0x000000010000780c */ /* 0x040fe40005f25670 */
[----:B------:R-:W-:-:S11]  /*0280*/  ISETP.NE.OR P0, PT, R0, 0x3, !P3 ;  /* 0x000000030000780c */ /* 0x000fd60005f05670 */
[----:B------:R-:W-:Y:S05]  /*0290*/  @P1 BRA `(.L_x_5) ;  /* 0x0000000000201947 */ /* 0x000fea0003800000 */
[----:B------:R-:W3:Y:S02]  /*02a0*/  LDCU.64 UR4, c[0x0][0x348] ;  /* 0x00006900ff0477ac */ /* 0x000ee40008000a00 */
[----:B---3--:R-:W-:Y:S02]  /*02b0*/  UIADD3 UR6, UP1, UPT, UR4, 0x80, URZ ;  /* 0x0000008004067890 */ /* 0x008fe4000ff3e0ff */
[----:B------:R-:W-:Y:S02]  /*02c0*/  UIADD3 UR4, UP0, UPT, UR4, 0x180, URZ ;  /* 0x0000018004047890 */ /* 0x000fe4000ff1e0ff */
[----:B------:R-:W-:Y:S02]  /*02d0*/  UIADD3.X UR7, UPT, UPT, URZ, UR5, URZ, UP1, !UPT ;  /* 0x00000005ff077290 */ /* 0x000fe40008ffe4ff */
[----:B------:R-:W-:-:S07]  /*02e0*/  UIADD3.X UR5, UPT, UPT, URZ, UR5, URZ, UP0, !UPT ;  /* 0x00000005ff057290 */ /* 0x000fce00087fe4ff */
[----:B------:R3:W-:Y:S02]  /*02f0*/  UTMACCTL.PF [UR6] ;  /* 0x00000000060079b9 */ /* 0x0007e40008040000 */
[----:B------:R3:W-:Y:S02]  /*0300*/  UTMACCTL.PF [UR4] ;  /* 0x00000000040079b9 */ /* 0x0007e40008040000 */
[----:B---3--:R-:W-:Y:S01]  /*0310*/  NOP ;  /* 0x0000000000007918 */ /* 0x008fe20000000000 */
.L_x_5:
[----:B------:R-:W-:Y:S05]  /*0320*/  BSYNC.RECONVERGENT B0 ;  /* 0x0000000000007941 */ /* 0x000fea0003800200 */
.L_x_4:
[----:B------:R-:W-:Y:S04]  /*0330*/  BSSY.RECONVERGENT B0, `(.L_x_6) ;  /* 0x000000a000007945 */ /* 0x000fe80003800200 */
        /* <DEDUP_REMOVED lines=9> */
.L_x_7:
[----:B------:R-:W-:Y:S05]  /*03d0*/  BSYNC.RECONVERGENT B0 ;  /* 0x0000000000007941 */ /* 0x000fea0003800200 */
.L_x_6:
[----:B------:R-:W3:Y:S01]  /*03e0*/  LDCU.64 UR4, c[0x0][0x888] ;  /* 0x00011100ff0477ac */ /* 0x000ee20008000a00 */
[----:B------:R-:W-:Y:S02]  /*03f0*/  UISETP.EQ.U32.AND UP1, UPT, UR8, URZ, UPT ;  /* 0x000000ff0800728c */ /* 0x000fe4000bf22070 */
[----:B------:R-:W-:Y:S02]  /*0400*/  UPLOP3.LUT UP3, UPT, UPT, UPT, UPT, 0x80, 0x8 ;  /* 0x000000000008789c */ /* 0x000fe40003f6f070 */
[----:B---3--:R-:W-:-:S04]  /*0410*/  UISETP.NE.U32.AND UP0, UPT, UR4, URZ, UPT ;  /* 0x000000ff0400728c */ /* 0x008fc8000bf05070 */
[----:B------:R-:W-:-:S04]  /*0420*/  UISETP.NE.AND.EX UP0, UPT, UR5, URZ, UPT, UP0 ;  /* 0x000000ff0500728c */ /* 0x000fc8000bf05300 */
[----:B------:R-:W-:-:S04]  /*0430*/  UISETP.EQ.OR.EX UP2, UPT, UR9, URZ, !UP0, UP1 ;  /* 0x000000ff0900728c */ /* 0x000fc8000c742710 */
[----:B------:R-:W-:-:S06]  /*0440*/  UP2UR UR4, UPR, URZ, 0x4 ;  /* 0x00000004ff047883 */ /* 0x000fcc0008000000 */
[----:B------:R-:W-:Y:S01]  /*0450*/  MOV R49, UR4 ;  /* 0x0000000400317c02 */ /* 0x000fe20008000f00 */
[----:B------:R-:W-:Y:S06]  /*0460*/  BRA.U !UP2, `(.L_x_8) ;  /* 0x000000010a207547 */ /* 0x000fec000b800000 */
[----:B------:R-:W-:Y:S01]  /*0470*/  UISETP.NE.U32.AND UP1, UPT, UR8, URZ, UPT ;  /* 0x000000ff0800728c */ /* 0x000fe2000bf25070 */
[----:B-----5:R-:W-:Y:S01]  /*0480*/  FSETP.NEU.AND P0, PT, R27, RZ, PT ;  /* 0x000000ff1b00720b */ /* 0x020fe20003f0d000 */
[----:B------:R-:W-:Y:S02]  /*0490*/  USEL UR4, URZ, 0xffffffff, UP0 ;  /* 0xffffffffff047887 */ /* 0x000fe40008000000 */
[----:B------:R-:W-:-:S10]  /*04a0*/  UISETP.NE.AND.EX UP1, UPT, UR9, URZ, UPT, UP1 ;  /* 0x000000ff0900728c */ /* 0x000fd4000bf25310 */
[----:B------:R-:W-:Y:S01]  /*04b0*/  VOTEU.ANY UP0, P0 ;  /* 0x0000000000ff7886 */ /* 0x000fe20000000100 */
[----:B------:R-:W-:-:S04]  /*04c0*/  @!UP1 USEL UR4, URZ, 0xffffffff, UP0 ;  /* 0xffffffffff049887 */ /* 0x000fc80008000000 */
[----:B------:R-:W-:-:S04]  /*04d0*/  ULOP3.LUT UR4, UR4, 0x1, URZ, 0xc0, !UPT ;  /* 0x0000000104047892 */ /* 0x000fc8000f8ec0ff */
[----:B------:R-:W-:-:S11]  /*04e0*/  UISETP.NE.U32.AND UP3, UPT, UR4, 0x1, UPT ;  /* 0x000000010400788c */ /* 0x000fd6000bf65070 */
.L_x_8:
[----:B-1----:R-:W1:Y:S01]  /*04f0*/  SHFL.IDX PT, R2, R46, RZ, 0x1f ;  /* 0x00001fff2e027589 */ /* 0x002e6200000e0000 */
[----:B------:R-:W-:-:S04]  /*0500*/  UISETP.NE.AND UP0, UPT, UR17, 0x2, UPT ;  /* 0x000000021100788c */ /* 0x000fc8000bf05270 */
[----:B------:R-:W-:Y:S01]  /*0510*/  USEL UR48, URZ, 0x1, UP0 ;  /* 0x00000001ff307887 */ /* 0x000fe20008000000 */
[----:B-1----:R-:W-:-:S13]  /*0520*/  ISETP.NE.AND P0, PT, R2, RZ, PT ;  /* 0x000000ff0200720c */ /* 0x002fda0003f05270 */
[----:B------:R-:W-:Y:S05]  /*0530*/  @P0 BRA `(.L_x_9) ;  /* 0x0000000000840947 */ /* 0x000fea0003800000 */
[----:B------:R-:W-:Y:S01]  /*0540*/  ELECT P0, URZ, PT ;  /* 0x0000000000ff782f */ /* 0x000fe20003800000 */
[----:B------:R-:W-:-:S12]  /*0550*/  BSSY.RECONVERGENT B0, `(.L_x_9) ;  /* 0x000001f000007945 */ /* 0x000fd80003800200 */
[----:B------:R-:W-:Y:S05]  /*0560*/  @!P0 BRA `(.L_x_10) ;  /* 0x0000000000748947 */ /* 0x000fea0003800000 */
[----:B------:R-:W1:Y:S01]  /*0570*/  S2UR UR4, SR_CgaCtaId ;  /* 0x00000000000479c3 */ /* 0x000e620000008800 */
[----:B------:R-:W-:Y:S01]  /*0580*/  UMOV UR5, 0x400 ;  /* 0x0000040000057882 */ /* 0x000fe20000000000 */
[----:B------:R-:W-:Y:S01]  /*0590*/  UMOV UR8, 0x1 ;  /* 0x0000000100087882 */ /* 0x000fe20000000000 */
[----:B------:R-:W-:Y:S01]  /*05a0*/  UMOV UR6, 0x4 ;  /* 0x0000000400067882 */ /* 0x000fe20000000000 */
[----:B------:R-:W-:-:S04]  /*05b0*/  UIADD3 UR8, UPT, UPT, -UR8, 0x100000, URZ ;  /* 0x0010000008087890 */ /* 0x000fc8000fffe1ff */
[----:B------:R-:W-:Y:S02]  /*05c0*/  USHF.L.U32 UR9, UR8, 0xb, URZ ;  /* 0x0000000b08097899 */ /* 0x000fe400080006ff */
[----:B------:R-:W-:Y:S02]  /*05d0*/  USHF.L.U32 UR8, UR8, 0x1, URZ ;  /* 0x0000000108087899 */ /* 0x000fe400080006ff */
[----:B------:R-:W-:-:S04]  /*05e0*/  UIADD3 UR6, UPT, UPT, -UR6, 0x100000, URZ ;  /* 0x0010000006067890 */ /* 0x000fc8000fffe1ff */
[----:B------:R-:W-:Y:S02]  /*05f0*/  USHF.L.U32 UR7, UR6, 0xb, URZ ;  /* 0x0000000b06077899 */ /* 0x000fe400080006ff */
[----:B------:R-:W-:Y:S02]  /*0600*/  USHF.L.U32 UR6, UR6, 0x1, URZ ;  /* 0x0000000106067899 */ /* 0x000fe400080006ff */
[----:B-1----:R-:W-:Y:S01]  /*0610*/  ULEA UR4, UR4, UR5, 0x18 ;  /* 0x0000000504047291 */ /* 0x002fe2000f8ec0ff */
[----:B------:R-:W1:Y:S11]  /*0620*/  FENCE.VIEW.ASYNC.S ;  /* 0x00000000000073c6 */ /* 0x000e760000000000 */
[----:B-1----:R1:W3:Y:S01]  /*0630*/  SYNCS.EXCH.64 URZ, [UR4], UR8 ;  /* 0x0000000804ff75b2 */ /* 0x0022e20008000100 */
[----:B------:R1:W4:Y:S01]  /*0640*/  SYNCS.EXCH.64 URZ, [UR4+0x40], UR6 ;  /* 0x0000400604ff75b2 */ /* 0x0003220008000100 */
[----:B------:R1:W1:Y:S01]  /*0650*/  SYNCS.EXCH.64 URZ, [UR4+0x8], UR8 ;  /* 0x0000080804ff75b2 */ /* 0x0002620008000100 */
        /* <DEDUP_REMOVED lines=13> */
[----:B------:R-:W-:Y:S01]  /*0730*/  NOP ;  /* 0x0000000000007918 */ /* 0x000fe20000000000 */
.L_x_10:
[----:B-1----:R-:W-:Y:S05]  /*0740*/  BSYNC.RECONVERGENT B0 ;  /* 0x0000000000007941 */ /* 0x002fea0003800200 */
.L_x_9:
[----:B------:R-:W1:Y:S01]  /*0750*/  SHFL.IDX PT, R2, R46, RZ, 0x1f ;  /* 0x00001fff2e027589 */ /* 0x000e6200000e0000 */
[----:B------:R-:W-:Y:S01]  /*0760*/  NOP ;  /* 0x0000000000007918 */ /* 0x000fe20000000000 */
[----:B-1----:R-:W-:-:S13]  /*0770*/  ISETP.NE.AND P0, PT, R2, 0x1, PT ;  /* 0x000000010200780c */ /* 0x002fda0003f05270 */
[----:B------:R-:W-:Y:S05]  /*0780*/  @P0 BRA `(.L_x_11) ;  /* 0x0000000000580947 */ /* 0x000fea0003800000 */
        /* <DEDUP_REMOVED lines=9> */
[----:B------:R-:W-:Y:S01]  /*0820*/  USHF.L.U32 UR6, UR6, 0x1, URZ ;  /* 0x0000000106067899 */ /* 0x000fe200080006ff */
[----:B------:R-:W-:Y:S01]  /*0830*/  ELECT P0, URZ, PT ;  /* 0x0000000000ff782f */ /* 0x000fe20003800000 */
[----:B-1----:R-:W-:Y:S01]  /*0840*/  ULEA UR4, UR4, UR5, 0x18 ;  /* 0x0000000504047291 */ /* 0x002fe2000f8ec0ff */
[----:B------:R-:W1:Y:S11]  /*0850*/  FENCE.VIEW.ASYNC.S ;  /* 0x00000000000073c6 */ /* 0x000e760000000000 */
[----:B-1----:R1:W1:Y:S01]  /*0860*/  SYNCS.EXCH.64 URZ, [UR4+0x80], UR8 ;  /* 0x0000800804ff75b2 */ /* 0x0022620008000100 */
        /* <DEDUP_REMOVED lines=8> */
.L_x_11:
[----:B------:R-:W2:Y:S01]  /*08f0*/  SHFL.IDX PT, R2, R46, RZ, 0x1f ;  /* 0x00001fff2e027589 */ /* 0x000ea200000e0000 */
[----:B------:R-:W-:Y:S01]  /*0900*/  NOP ;  /* 0x0000000000007918 */ /* 0x000fe20000000000 */
[----:B--2---:R-:W-:-:S13]  /*0910*/  ISETP.NE.AND P0, PT, R2, 0x3, PT ;  /* 0x000000030200780c */ /* 0x004fda0003f05270 */
[----:B------:R-:W-:Y:S05]  /*0920*/  @P0 BRA `(.L_x_12) ;  /* 0x0000000000300947 */ /* 0x000fea0003800000 */
[----:B-1----:R-:W1:Y:S01]  /*0930*/  S2UR UR4, SR_CgaCtaId ;  /* 0x00000000000479c3 */ /* 0x002e620000008800 */
[----:B------:R-:W-:Y:S01]  /*0940*/  UMOV UR6, 0x400 ;  /* 0x0000040000067882 */ /* 0x000fe20000000000 */
[----:B------:R-:W-:Y:S01]  /*0950*/  UMOV UR5, 0x20 ;  /* 0x0000002000057882 */ /* 0x000fe20000000000 */
[----:B------:R-:W-:Y:S01]  /*0960*/  ELECT P0, URZ, PT ;  /* 0x0000000000ff782f */ /* 0x000fe20003800000 */
[----:B-1----:R-:W-:Y:S02]  /*0970*/  ULEA UR6, UR4, UR6, 0x18 ;  /* 0x0000000604067291 */ /* 0x002fe4000f8ec0ff */
[----:B------:R-:W-:-:S04]  /*0980*/  UIADD3 UR4, UPT, UPT, -UR5, 0x100000, URZ ;  /* 0x0010000005047890 */ /* 0x000fc8000fffe1ff */
[----:B------:R-:W-:Y:S02]  /*0990*/  USHF.L.U32 UR5, UR4, 0xb, URZ ;  /* 0x0000000b04057899 */ /* 0x000fe400080006ff */
[----:B------:R-:W-:Y:S01]  /*09a0*/  USHF.L.U32 UR4, UR4, 0x1, URZ ;  /* 0x0000000104047899 */ /* 0x000fe200080006ff */
[----:B------:R-:W1:Y:S11]  /*09b0*/  FENCE.VIEW.ASYNC.S ;  /* 0x00000000000073c6 */ /* 0x000e760000000000 */
[----:B-1----:R2:W1:Y:S01]  /*09c0*/  SYNCS.EXCH.64 URZ, [UR6+0xc0], UR4 ;  /* 0x0000c00406ff75b2 */ /* 0x0024620008000100 */
[----:B------:R2:W1:Y:S02]  /*09d0*/  SYNCS.EXCH.64 URZ, [UR6+0xc8], UR4 ;  /* 0x0000c80406ff75b2 */ /* 0x0004640008000100 */
[----:B--2---:R-:W-:Y:S01]  /*09e0*/  NOP ;  /* 0x0000000000007918 */ /* 0x004fe20000000000 */
.L_x_12:
[----:B------:R-:W2:Y:S01]  /*09f0*/  SHFL.IDX PT, R2, R46, RZ, 0x1f ;  /* 0x00001fff2e027589 */ /* 0x000ea200000e0000 */
[----:B------:R-:W-:Y:S01]  /*0a00*/  NOP ;  /* 0x0000000000007918 */ /* 0x000fe20000000000 */
[----:B--2---:R-:W-:-:S13]  /*0a10*/  ISETP.NE.AND P0, PT, R2, 0x4, PT ;  /* 0x000000040200780c */ /* 0x004fda0003f05270 */
[----:B------:R-:W-:Y:S05]  /*0a20*/  @P0 BRA `(.L_x_13) ;  /* 0x00000000004c0947 */ /* 0x000fea0003800000 */
[----:B-1----:R-:W1:Y:S01]  /*0a30*/  S2UR UR6, SR_CgaCtaId ;  /* 0x00000000000679c3 */ /* 0x002e620000008800 */
[----:B------:R-:W-:Y:S01]  /*0a40*/  UMOV UR4, 0x3a0 ;  /* 0x000003a000047882 */ /* 0x000fe20000000000 */
[----:B------:R-:W-:Y:S01]  /*0a50*/  UMOV UR5, 0x400 ;  /* 0x0000040000057882 */ /* 0x000fe20000000000 */
[----:B------:R-:W-:Y:S01]  /*0a60*/  USEL UR4, UR4, 0x320, UP3 ;  /* 0x0000032004047887 */ /* 0x000fe20009800000 */
[----:B------:R-:W-:Y:S01]  /*0a70*/  UMOV UR8, 0x1 ;  /* 0x0000000100087882 */ /* 0x000fe20000000000 */
[----:B------:R-:W-:Y:S01]  /*0a80*/  ELECT P0, URZ, PT ;  /* 0x0000000000ff782f */ /* 0x000fe20003800000 */
[----:B------:R-:W-:-:S04]  /*0a90*/  UIADD3 UR8, UPT, UPT, -UR8, 0x100000, URZ ;  /* 0x0010000008087890 */ /* 0x000fc8000fffe1ff */
[----:B------:R-:W-:Y:S02]  /*0aa0*/  USHF.L.U32 UR9, UR8, 0xb, URZ ;  /* 0x0000000b08097899 */ /* 0x000fe400080006ff */
[----:B------:R-:W-:Y:S02]  /*0ab0*/  USHF.L.U32 UR8, UR8, 0x1, URZ ;  /* 0x0000000108087899 */ /* 0x000fe400080006ff */
[----:B-1----:R-:W-:Y:S02]  /*0ac0*/  ULEA UR6, UR6, UR5, 0x18 ;  /* 0x0000000506067291 */ /* 0x002fe4000f8ec0ff */
[----:B------:R-:W-:-:S04]  /*0ad0*/  UIADD3 UR4, UPT, UPT, -UR4, 0x100000, URZ ;  /* 0x0010000004047890 */ /* 0x000fc8000fffe1ff */
[----:B------:R-:W-:Y:S02]  /*0ae0*/  USHF.L.U32 UR5, UR4, 0xb, URZ ;  /* 0x0000000b04057899 */ /* 0x000fe400080006ff */
[----:B------:R-:W-:Y:S01]  /*0af0*/  USHF.L.U32 UR4, UR4, 0x1, URZ ;  /* 0x0000000104047899 */ /* 0x000fe200080006ff */
[----:B------:R-:W1:Y:S03]  /*0b00*/  FENCE.VIEW.ASYNC.S ;  /* 0x00000000000073c6 */ /* 0x000e660000000000 */
[----:B-1----:R2:W1:Y:S08]  /*0b10*/  SYNCS.EXCH.64 URZ, [UR6+0xd0], UR8 ;  /* 0x0000d00806ff75b2 */ /* 0x0024700008000100 */
[----:B------:R2:W1:Y:S01]  /*0b20*/  SYNCS.EXCH.64 URZ, [UR6+0xe0], UR4 ;  /* 0x0000e00406ff75b2 */ /* 0x0004620008000100 */
[----:B------:R2:W1:Y:S01]  /*0b30*/  SYNCS.EXCH.64 URZ, [UR6+0xd8], UR8 ;  /* 0x0000d80806ff75b2 */ /* 0x0004620008000100 */
[----:B------:R2:W1:Y:S02]  /*0b40*/  SYNCS.EXCH.64 URZ, [UR6+0xe8], UR4 ;  /* 0x0000e80406ff75b2 */ /* 0x0004640008000100 */
[----:B--2---:R-:W-:Y:S01]  /*0b50*/  NOP ;  /* 0x0000000000007918 */ /* 0x004fe20000000000 */
.L_x_13:
[----:B------:R-:W2:Y:S01]  /*0b60*/  SHFL.IDX PT, R2, R46, RZ, 0x1f ;  /* 0x00001fff2e027589 */ /* 0x000ea200000e0000 */
[----:B------:R-:W-:Y:S01]  /*0b70*/  NOP ;  /* 0x0000000000007918 */ /* 0x000fe20000000000 */
[----:B--2---:R-:W-:-:S13]  /*0b80*/  ISETP.NE.AND P0, PT, R2, 0x5, PT ;  /* 0x000000050200780c */ /* 0x004fda0003f05270 */
[----:B------:R-:W-:Y:S05]  /*0b90*/  @P0 BRA `(.L_x_14) ;  /* 0x0000000000580947 */ /* 0x000fea0003800000 */
[----:B-1----:R-:W1:Y:S01]  /*0ba0*/  S2UR UR4, SR_CgaCtaId ;  /* 0x00000000000479c3 */ /* 0x002e620000008800 */
        /* <DEDUP_REMOVED lines=19> */
[----:B------:R2:W1:Y:S02]  /*0ce0*/  SYNCS.EXCH.64 URZ, [UR4+0x128], UR6 ;  /* 0x0001280604ff75b2 */ /* 0x0004640008000100 */
[----:B--2---:R-:W-:Y:S01]  /*0cf0*/  NOP ;  /* 0x0000000000007918 */ /* 0x004fe20000000000 */
.L_x_14:
[----:B------:R-:W2:Y:S01]  /*0d00*/  SHFL.IDX PT, R2, R46, RZ, 0x1f ;  /* 0x00001fff2e027589 */ /* 0x000ea200000e0000 */
[----:B------:R-:W-:Y:S01]  /*0d10*/  NOP ;  /* 0x0000000000007918 */ /* 0x000fe20000000000 */
[----:B--2---:R-:W-:-:S13]  /*0d20*/  ISETP.NE.AND P0, PT, R2, 0x3, PT ;  /* 0x000000030200780c */ /* 0x004fda0003f05270 */
[----:B------:R-:W-:Y:S05]  /*0d30*/  @P0 BRA `(.L_x_15) ;  /* 0x0000000000380947 */ /* 0x000fea0003800000 */
[----:B------:R-:W2:Y:S01]  /*0d40*/  S2UR UR5, SR_CgaCtaId ;  /* 0x00000000000579c3 */ /* 0x000ea20000008800 */
[----:B-1----:R-:W-:Y:S01]  /*0d50*/  UMOV UR4, 0x400 ;  /* 0x0000040000047882 */ /* 0x002fe20000000000 */
[----:B------:R-:W-:Y:S01]  /*0d60*/  UMOV UR6, 0x20 ;  /* 0x0000002000067882 */ /* 0x000fe20000000000 */
[----:B------:R-:W-:Y:S01]  /*0d70*/  ELECT P0, URZ, PT ;  /* 0x0000000000ff782f */ /* 0x000fe20003800000 */
[----:B------:R-:W-:-:S04]  /*0d80*/  UIADD3 UR6, UPT, UPT, -UR6, 0x100000, URZ ;  /* 0x0010000006067890 */ /* 0x000fc8000fffe1ff */
[----:B------:R-:W-:Y:S02]  /*0d90*/  USHF.L.U32 UR7, UR6, 0xb, URZ ;  /* 0x0000000b06077899 */ /* 0x000fe400080006ff */
[----:B------:R-:W-:Y:S02]  /*0da0*/  USHF.L.U32 UR6, UR6, 0x1, URZ ;  /* 0x0000000106067899 */ /* 0x000fe400080006ff */
[----:B--2---:R-:W-:Y:S01]  /*0db0*/  ULEA UR4, UR5, UR4, 0x18 ;  /* 0x0000000405047291 */ /* 0x004fe2000f8ec0ff */
[----:B------:R-:W1:Y:S11]  /*0dc0*/  FENCE.VIEW.ASYNC.S ;  /* 0x00000000000073c6 */ /* 0x000e760000000000 */
[----:B-1----:R2:W1:Y:S01]  /*0dd0*/  SYNCS.EXCH.64 URZ, [UR4+0x130], UR6 ;  /* 0x0001300604ff75b2 */ /* 0x0024620008000100 */
[----:B------:R2:W1:Y:S01]  /*0de0*/  SYNCS.EXCH.64 URZ, [UR4+0x140], UR6 ;  /* 0x0001400604ff75b2 */ /* 0x0004620008000100 */
[----:B------:R2:W1:Y:S01]  /*0df0*/  SYNCS.EXCH.64 URZ, [UR4+0x138], UR6 ;  /* 0x0001380604ff75b2 */ /* 0x0004620008000100 */
[----:B------:R2:W1:Y:S02]  /*0e00*/  SYNCS.EXCH.64 URZ, [UR4+0x148], UR6 ;  /* 0x0001480604ff75b2 */ /* 0x0004640008000100 */
[----:B--2---:R-:W-:Y:S01]  /*0e10*/  NOP ;  /* 0x0000000000007918 */ /* 0x004fe20000000000 */
.L_x_15:
[----:B-1----:R-:W1:Y:S01]  /*0e20*/  LDCU UR4, c[0x0][0x36c] ;  /* 0x00006d80ff0477ac */ /* 0x002e620008000800 */
[----:B------:R-:W-:Y:S01]  /*0e30*/  ISETP.NE.OR P3, PT, R0, 0x2, !P3 ;  /* 0x000000020000780c */ /* 0x000fe20005f65670 */
[----:B------:R-:W-:Y:S01]  /*0e40*/  NOP ;  /* 0x0000000000007918 */ /* 0x000fe20000000000 */
[----:B------:R-:W-:Y:S01]  /*0e50*/  LOP3.LUT R0, R57, 0x1f, RZ, 0xc0, !PT ;  /* 0x0000001f39007812 */ /* 0x000fe200078ec0ff */
[----:B------:R-:W-:Y:S02]  /*0e60*/  UISETP.NE.AND UP4, UPT, UR17, URZ, UPT ;  /* 0x000000ff1100728c */ /* 0x000fe4000bf85270 */
[----:B-1----:R-:W-:-:S09]  /*0e70*/  UISETP.EQ.U32.AND UP5, UPT, UR4, 0x1, UPT ;  /* 0x000000010400788c */ /* 0x002fd2000bfa2070 */
[----:B------:R-:W-:Y:S05]  /*0e80*/  BRA.U !UP5, `(.L_x_16) ;  /* 0x000000010d087547 */ /* 0x000fea000b800000 */
[----:B---34-:R-:W-:Y:S01]  /*0e90*/  UCGABAR_ARV ;  /* 0x00000000000079c7 */ /* 0x018fe20008000000 */
[----:B------:R-:W-:Y:S05]  /*0ea0*/  BRA `(.L_x_17) ;  /* 0x0000000000047947 */ /* 0x000fea0003800000 */
.L_x_16:
[----:B---34-:R-:W-:Y:S01]  /*0eb0*/  NOP ;  /* 0x0000000000007918 */ /* 0x018fe20000000000 */
.L_x_17:
[----:B------:R-:W1:Y:S01]  /*0ec0*/  S2UR UR8, SR_CTAID.X ;  /* 0x00000000000879c3 */ /* 0x000e620000002500 */
[----:B------:R-:W-:-:S05]  /*0ed0*/  CS2R.32 R48, SR_CgaSize ;  /* 0x0000000000307805 */ /* 0x000fca0000008a00 */
[----:B------:R-:W-:-:S05]  /*0ee0*/  IMAD R48, R48, -0xa0, RZ ;  /* 0xffffff6030307824 */ /* 0x000fca00078e02ff */
[----:B------:R-:W-:-:S14]  /*0ef0*/  R2UR UR5, R48 ;  /* 0x00000000300572ca */ /* 0x000fdc00000e0000 */
[----:B------:R-:W2:Y:S01]  /*0f00*/  LDCU UR5, c[0x0][UR5+0x2b0] ;  /* 0x00005600050577ac */ /* 0x000ea20008000800 */
[----:B------:R-:W-:-:S05]  /*0f10*/  CS2R.32 R48, SR_CgaSize ;  /* 0x0000000000307805 */ /* 0x000fca0000008a00 */
[----:B------:R-:W-:-:S05]  /*0f20*/  IMAD R48, R48, -0xa0, RZ ;  /* 0xffffff6030307824 */ /* 0x000fca00078e02ff */
[----:B------:R-:W-:-:S14]  /*0f30*/  R2UR UR4, R48 ;  /* 0x00000000300472ca */ /* 0x000fdc00000e0000 */
[----:B------:R-:W3:Y:S01]  /*0f40*/  LDCU UR4, c[0x0][UR4+0x2b4] ;  /* 0x00005680040477ac */ /* 0x000ee20008000800 */
[----:B------:R-:W4:Y:S01]  /*0f50*/  S2UR UR7, SR_CTAID.Y ;  /* 0x00000000000779c3 */ /* 0x000f220000002600 */
[----:B------:R-:W-:-:S05]  /*0f60*/  CS2R.32 R48, SR_CgaSize ;  /* 0x0000000000307805 */ /* 0x000fca0000008a00 */
[----:B------:R-:W-:-:S05]  /*0f70*/  IMAD R48, R48, -0xa0, RZ ;  /* 0xffffff6030307824 */ /* 0x000fca00078e02ff */
[----:B------:R-:W-:-:S14]  /*0f80*/  R2UR UR9, R48 ;  /* 0x00000000300972ca */ /* 0x000fdc00000e0000 */
[----:B------:R-:W3:Y:S01]  /*0f90*/  LDCU UR9, c[0x0][UR9+0x2a0] ;  /* 0x00005400090977ac */ /* 0x000ee20008000800 */
[----:B------:R-:W-:-:S05]  /*0fa0*/  CS2R.32 R48, SR_CgaSize ;  /* 0x0000000000307805 */ /* 0x000fca0000008a00 */
[----:B------:R-:W-:-:S05]  /*0fb0*/  IMAD R48, R48, -0xa0, RZ ;  /* 0xffffff6030307824 */ /* 0x000fca00078e02ff */
[----:B------:R-:W-:-:S14]  /*0fc0*/  R2UR UR10, R48 ;  /* 0x00000000300a72ca */ /* 0x000fdc00000e0000 */
[----:B------:R-:W3:Y:S01]  /*0fd0*/  LDCU UR10, c[0x0][UR10+0x2a4] ;  /* 0x000054800a0a77ac */ /* 0x000ee20008000800 */
[----:B------:R-:W3:Y:S01]  /*0fe0*/  S2UR UR11, SR_CgaCtaId ;  /* 0x00000000000b79c3 */ /* 0x000ee20000008800 */
[----:B------:R-:W3:Y:S01]  /*0ff0*/  LDCU UR21, c[0x0][0xb24] ;  /* 0x00016480ff1577ac */ /* 0x000ee20008000800 */
[----:B------:R-:W3:Y:S01]  /*1000*/  LDCU UR42, c[0x0][0xb24] ;  /* 0x00016480ff2a77ac */ /* 0x000ee20008000800 */
[----:B-1----:R-:W-:-:S05]  /*1010*/  I2FP.F32.U32 R3, UR8 ;  /* 0x0000000800037c45 */ /* 0x002fca0008201000 */
[----:B------:R-:W1:Y:S01]  /*1020*/  S2UR UR36, SR_CTAID.Z ;  /* 0x00000000002479c3 */ /* 0x000e620000002700 */
[----:B------:R-:W1:Y:S01]  /*1030*/  LDCU UR27, c[0x0][0xb30] ;  /* 0x00016600ff1b77ac */ /* 0x000e620008000800 */
[----:B--2---:R-:W-:Y:S01]  /*1040*/  FMUL R3, R3, UR5 ;  /* 0x0000000503037c20 */ /* 0x004fe20008400000 */
[----:B------:R-:W-:Y:S01]  /*1050*/  UMOV UR16, UR8 ;  /* 0x0000000800107c82 */ /* 0x000fe20008000000 */
[----:B----4-:R-:W-:Y:S01]  /*1060*/  I2FP.F32.U32 R2, UR7 ;  /* 0x0000000700027c45 */ /* 0x010fe20008201000 */
[----:B------:R-:W-:-:S03]  /*1070*/  UMOV UR20, UR7 ;  /* 0x0000000700147c82 */ /* 0x000fc60008000000 */
[----:B------:R-:W2:Y:S01]  /*1080*/  F2I.U32.TRUNC.NTZ R3, R3 ;  /* 0x0000000300037305 */ /* 0x000ea2000020f000 */
[----:B---3--:R-:W-:Y:S01]  /*1090*/  UISETP.GE.AND UP2, UPT, UR21, 0x1, UPT ;  /* 0x000000011500788c */ /* 0x008fe2000bf46270 */
[----:B------:R-:W-:Y:S01]  /*10a0*/  FMUL R2, R2, UR4 ;  /* 0x0000000402027c20 */ /* 0x000fe20008400000 */
[----:B------:R-:W-:-:S05]  /*10b0*/  USHF.L.U32 UR28, UR11, 0xa, URZ ;  /* 0x0000000a0b1c7899 */ /* 0x000fca00080006ff */
[----:B------:R-:W3:Y:S01]  /*10c0*/  F2I.U32.TRUNC.NTZ R2, R2 ;  /* 0x0000000200027305 */ /* 0x000ee2000020f000 */
[----:B--2---:R-:W-:Y:S02]  /*10d0*/  R2UR UR4, R3 ;  /* 0x00000000030472ca */ /* 0x004fe400000e0000 */
[----:B---3--:R-:W-:Y:S02]  /*10e0*/  R2UR UR6, R2 ;  /* 0x00000000020672ca */ /* 0x008fe400000e0000 */
[----:B------:R-:W-:-:S09]  /*10f0*/  PRMT R2, RZ, 0x7610, R2 ;  /* 0x00007610ff027816 */ /* 0x000fd20000000002 */
[----:B------:R-:W-:-:S04]  /*1100*/  UIADD3 UR5, UPT, UPT, -UR4, URZ, URZ ;  /* 0x000000ff04057290 */ /* 0x000fc8000fffe1ff */
[----:B------:R-:W-:Y:S02]  /*1110*/  UIMAD UR5, UR9, UR5, UR8 ;  /* 0x00000005090572a4 */ /* 0x000fe4000f8e0208 */
[----:B------:R-:W-:-:S04]  /*1120*/  UIADD3 UR4, UPT, UPT, -UR6, URZ, URZ ;  /* 0x000000ff06047290 */ /* 0x000fc8000fffe1ff */
[----:B------:R-:W-:Y:S01]  /*1130*/  IMAD.U32 R48, RZ, RZ, UR5 ;  /* 0x00000005ff307e24 */ /* 0x000fe2000f8e00ff */
[----:B------:R-:W-:-:S06]  /*1140*/  UIMAD UR4, UR10, UR4, UR7 ;  /* 0x000000040a0472a4 */ /* 0x000fcc000f8e0207 */
[----:B------:R-:W-:Y:S01]  /*1150*/  IMAD.U32 R47, RZ, RZ, UR4 ;  /* 0x00000004ff2f7e24 */ /* 0x000fe2000f8e00ff */
[----:B-1----:R-:W-:Y:S06]  /*1160*/  BRA.U UP4, `(.L_x_18) ;  /* 0x0000000104487547 */ /* 0x002fec000b800000 */
[----:B------:R-:W-:Y:S02]  /*1170*/  R2UR UR4, R47 ;  /* 0x000000002f0472ca */ /* 0x000fe400000e0000 */
[----:B------:R-:W-:-:S11]  /*1180*/  R2UR UR6, R48 ;  /* 0x00000000300672ca */ /* 0x000fd600000e0000 */
[----:B------:R-:W-:Y:S02]  /*1190*/  UISETP.NE.AND UP0, UPT, UR4, URZ, UPT ;  /* 0x000000ff0400728c */ /* 0x000fe4000bf05270 */
[----:B------:R-:W-:Y:S02]  /*11a0*/  UISETP.NE.AND UP1, UPT, UR4, 0x1, UPT ;  /* 0x000000010400788c */ /* 0x000fe4000bf25270 */
[----:B------:R-:W-:Y:S02]  /*11b0*/  UISETP.EQ.OR UP0, UPT, UR6, URZ, !UP0 ;  /* 0x000000ff0600728c */ /* 0x000fe4000c702670 */
[----:B------:R-:W-:Y:S02]  /*11c0*/  USEL UR5, URZ, 0x2, UP1 ;  /* 0x00000002ff057887 */ /* 0x000fe40008800000 */
[----:B------:R-:W-:Y:S02]  /*11d0*/  USEL UR8, URZ, 0x1, !UP0 ;  /* 0x00000001ff087887 */ /* 0x000fe4000c000000 */
[----:B------:R-:W-:-:S02]  /*11e0*/  UISETP.NE.AND UP0, UPT, UR4, 0x2, UPT ;  /* 0x000000020400788c */ /* 0x000fc4000bf05270 */
[----:B------:R-:W-:Y:S02]  /*11f0*/  UISETP.NE.AND UP1, UPT, UR4, 0x3, UPT ;  /* 0x000000030400788c */ /* 0x000fe4000bf25270 */
[----:B------:R-:W-:Y:S02]  /*1200*/  USEL UR4, URZ, 0x4, UP0 ;  /* 0x00000004ff047887 */ /* 0x000fe40008000000 */
[----:B------:R-:W-:Y:S02]  /*1210*/  UISETP.NE.AND UP0, UPT, UR6, URZ, UPT ;  /* 0x000000ff0600728c */ /* 0x000fe4000bf05270 */
[----:B------:R-:W-:Y:S02]  /*1220*/  USEL UR6, URZ, 0x8, UP1 ;  /* 0x00000008ff067887 */ /* 0x000fe40008800000 */
[----:B------:R-:W-:Y:S02]  /*1230*/  USEL UR7, UR5, 0x2, UP0 ;  /* 0x0000000205077887 */ /* 0x000fe40008000000 */
[----:B------:R-:W-:-:S02]  /*1240*/  USEL UR4, UR4, 0x4, UP0 ;  /* 0x0000000404047887 */ /* 0x000fc40008000000 */
[----:B------:R-:W-:Y:S02]  /*1250*/  USEL UR5, UR6, 0x8, UP0 ;  /* 0x0000000806057887 */ /* 0x000fe40008000000 */
[----:B------:R-:W-:-:S04]  /*1260*/  UIADD3 UR4, UPT, UPT, UR4, UR7, UR8 ;  /* 0x0000000704047290 */ /* 0x000fc8000fffe008 */
[----:B------:R-:W-:-:S06]  /*1270*/  UIADD3 UR4, UPT, UPT, UR4, UR5, URZ ;  /* 0x0000000504047290 */ /* 0x000fcc000fffe0ff */
[----:B------:R-:W-:Y:S02]  /*1280*/  IMAD.U32 R2, RZ, RZ, UR4 ;  /* 0x00000004ff027e24 */ /* 0x000fe4000f8e00ff */
.L_x_18:
[----:B------:R-:W-:Y:S05]  /*1290*/  BRA.U !UP2, `(.L_x_19) ;  /* 0x000000010ad47547 */ /* 0x000fea000b800000 */
[----:B------:R-:W1:Y:S01]  /*12a0*/  LDCU.128 UR12, c[0x0][0xb10] ;  /* 0x00016200ff0c77ac */ /* 0x000e620008000c00 */
[----:B------:R-:W2:Y:S01]  /*12b0*/  LDCU UR6, c[0x0][0x370] ;  /* 0x00006e00ff0677ac */ /* 0x000ea20008000800 */
[----:B------:R-:W3:Y:S01]  /*12c0*/  LDCU UR5, c[0x0][0x374] ;  /* 0x00006e80ff0577ac */ /* 0x000ee20008000800 */
[----:B------:R-:W4:Y:S01]  /*12d0*/  LDCU UR26, c[0x0][0xb0c] ;  /* 0x00016180ff1a77ac */ /* 0x000f220008000800 */
[----:B------:R-:W4:Y:S01]  /*12e0*/  LDCU UR4, c[0x0][0xb20] ;  /* 0x00016400ff0477ac */ /* 0x000f220008000800 */
[----:B------:R-:W4:Y:S01]  /*12f0*/  LDCU.64 UR8, c[0x0][0xb28] ;  /* 0x00016500ff0877ac */ /* 0x000f220008000a00 */
[----:B-1----:R-:W-:Y:S02]  /*1300*/  UISETP.NE.AND UP0, UPT, UR14, 0x1, UPT ;  /* 0x000000010e00788c */ /* 0x002fe4000bf05270 */
[----:B---3--:R-:W-:Y:S02]  /*1310*/  UIMAD.WIDE.U32 UR10, UR5, UR15, URZ ;  /* 0x0000000f050a72a5 */ /* 0x008fe4000f8e00ff */
[----:B--2---:R-:W-:-:S02]  /*1320*/  UIMAD.WIDE.U32 UR22, UR6, UR12, URZ ;  /* 0x0000000c061672a5 */ /* 0x004fc4000f8e00ff */
[----:B----4-:R-:W-:Y:S02]  /*1330*/  UISETP.NE.AND UP1, UPT, UR26, 0x1, UPT ;  /* 0x000000011a00788c */ /* 0x010fe4000bf25270 */
[----:B------:R-:W-:Y:S01]  /*1340*/  UISETP.NE.AND UP2, UPT, UR21, 0x1, UPT ;  /* 0x000000011500788c */ /* 0x000fe2000bf45270 */
[----:B------:R-:W-:Y:S02]  /*1350*/  UMOV UR10, UR11 ;  /* 0x0000000b000a7c82 */ /* 0x000fe40008000000 */
[----:B------:R-:W-:Y:S01]  /*1360*/  UMOV UR22, UR23 ;  /* 0x0000001700167c82 */ /* 0x000fe20008000000 */
[----:B------:R-:W-:Y:S02]  /*1370*/  @UP0 USHF.R.U32.HI UR5, URZ, UR4, UR10 ;  /* 0x00000004ff050299 */ /* 0x000fe4000801160a */
[----:B------:R-:W-:Y:S02]  /*1380*/  UIMAD.WIDE.U32 UR24, UR20, UR15, URZ ;  /* 0x0000000f141872a5 */ /* 0x000fe4000f8e00ff */
[----:B------:R-:W-:-:S02]  /*1390*/  UIMAD.WIDE.U32 UR10, UR5, UR8, URZ ;  /* 0x00000008050a72a5 */ /* 0x000fc4000f8e00ff */
[----:B------:R-:W-:Y:S02]  /*13a0*/  @UP1 USHF.R.U32.HI UR6, URZ, UR13, UR22 ;  /* 0x0000000dff061299 */ /* 0x000fe40008011616 */
[----:B------:R-:W-:Y:S02]  /*13b0*/  UIMAD.WIDE.U32 UR18, UR16, UR12, URZ ;  /* 0x0000000c101272a5 */ /* 0x000fe4000f8e00ff */
[----:B------:R-:W-:Y:S01]  /*13c0*/  UIMAD.WIDE.U32 UR22, UR6, UR8, URZ ;  /* 0x00000008061672a5 */ /* 0x000fe2000f8e00ff */
[----:B------:R-:W-:Y:S01]  /*13d0*/  UMOV UR24, UR25 ;  /* 0x0000001900187c82 */ /* 0x000fe20008000000 */
[----:B------:R-:W-:Y:S01]  /*13e0*/  UMOV UR10, UR11 ;  /* 0x0000000b000a7c82 */ /* 0x000fe20008000000 */
[----:B------:R-:W-:Y:S02]  /*13f0*/  USHF.R.U32.HI UR24, URZ, UR4, UR24 ;  /* 0x00000004ff187299 */ /* 0x000fe40008011618 */
[----:B------:R-:W-:Y:S02]  /*1400*/  @UP2 USHF.R.U32.HI UR5, URZ, UR9, UR10 ;  /* 0x00000009ff052299 */ /* 0x000fe4000801160a */
[----:B------:R-:W-:Y:S01]  /*1410*/  UMOV UR7, UR23 ;  /* 0x0000001700077c82 */ /* 0x000fe20008000000 */
[----:B------:R-:W-:Y:S01]  /*1420*/  UMOV UR18, UR19 ;  /* 0x0000001300127c82 */ /* 0x000fe20008000000 */
[----:B------:R-:W-:-:S02]  /*1430*/  @UP2 USHF.R.U32.HI UR6, URZ, UR9, UR7 ;  /* 0x00000009ff062299 */ /* 0x000fc40008011607 */
[----:B------:R-:W-:Y:S02]  /*1440*/  USHF.R.U32.HI UR18, URZ, UR13, UR18 ;  /* 0x0000000dff127299 */ /* 0x000fe40008011612 */
[----:B------:R-:W-:Y:S02]  /*1450*/  USEL UR4, UR20, UR24, !UP0 ;  /* 0x0000001814047287 */ /* 0x000fe4000c000000 */
[----:B------:R-:W-:Y:S02]  /*1460*/  UIMAD UR7, UR5, UR21, URZ ;  /* 0x00000015050772a4 */ /* 0x000fe4000f8e02ff */
[----:B------:R-:W-:Y:S02]  /*1470*/  USEL UR5, UR16, UR18, !UP1 ;  /* 0x0000001210057287 */ /* 0x000fe4000c800000 */
[----:B------:R-:W-:Y:S02]  /*1480*/  UIMAD UR12, UR6, UR21, URZ ;  /* 0x00000015060c72a4 */ /* 0x000fe4000f8e02ff */
[----:B------:R-:W-:-:S02]  /*1490*/  UISETP.GE.AND UP0, UPT, UR4, UR7, UPT ;  /* 0x000000070400728c */ /* 0x000fc4000bf06270 */
[----:B------:R-:W-:Y:S02]  /*14a0*/  UIMAD.WIDE.U32 UR10, UR4, UR8, URZ ;  /* 0x00000008040a72a5 */ /* 0x000fe4000f8e00ff */
[----:B------:R-:W-:Y:S02]  /*14b0*/  UISETP.GE.OR UP0, UPT, UR5, UR12, UP0 ;  /* 0x0000000c0500728c */ /* 0x000fe40008706670 */
[----:B------:R-:W-:Y:S02]  /*14c0*/  UIMAD.WIDE.U32 UR12, UR5, UR8, URZ ;  /* 0x00000008050c72a5 */ /* 0x000fe4000f8e00ff */
[----:B------:R-:W-:Y:S01]  /*14d0*/  UIADD3 UR10, UPT, UPT, -UR4, URZ, URZ ;  /* 0x000000ff040a7290 */ /* 0x000fe2000fffe1ff */
[----:B------:R-:W-:Y:S01]  /*14e0*/  UMOV UR8, UR11 ;  /* 0x0000000b00087c82 */ /* 0x000fe20008000000 */
[----:B------:R-:W-:Y:S02]  /*14f0*/  UIADD3 UR11, UPT, UPT, -UR5, URZ, URZ ;  /* 0x000000ff050b7290 */ /* 0x000fe4000fffe1ff */
[----:B------:R-:W-:-:S03]  /*1500*/  USHF.R.U32.HI UR8, URZ, UR9, UR8 ;  /* 0x00000009ff087299 */ /* 0x000fc60008011608 */
[----:B------:R-:W-:Y:S01]  /*1510*/  @!UP0 UMOV UR7, UR13 ;  /* 0x0000000d00078c82 */ /* 0x000fe20008000000 */
[----:B------:R-:W-:Y:S02]  /*1520*/  UIMAD UR20, UR14, UR10, UR20 ;  /* 0x0000000a0e1472a4 */ /* 0x000fe4000f8e0214 */
[----:B------:R-:W-:Y:S02]  /*1530*/  USEL UR8, UR4, UR8, !UP2 ;  /* 0x0000000804087287 */ /* 0x000fe4000d000000 */
[----:B------:R-:W-:Y:S02]  /*1540*/  @!UP0 USHF.R.U32.HI UR7, URZ, UR9, UR7 ;  /* 0x00000009ff078299 */ /* 0x000fe40008011607 */
[----:B------:R-:W-:Y:S02]  /*1550*/  UIADD3 UR9, UPT, UPT, -UR8, URZ, URZ ;  /* 0x000000ff08097290 */ /* 0x000fe4000fffe1ff */
[----:B------:R-:W-:Y:S02]  /*1560*/  @!UP0 USEL UR7, UR5, UR7, !UP2 ;  /* 0x0000000705078287 */ /* 0x000fe4000d000000 */
[----:B------:R-:W-:-:S02]  /*1570*/  UIMAD UR9, UR21, UR9, UR4 ;  /* 0x00000009150972a4 */ /* 0x000fc4000f8e0204 */
[----:B------:R-:W-:Y:S02]  /*1580*/  @!UP0 UIADD3 UR8, UPT, UPT, UR8, -UR7, URZ ;  /* 0x8000000708088290 */ /* 0x000fe4000fffe0ff */
[----:B------:R-:W-:Y:S02]  /*1590*/  @!UP0 UIMAD UR6, UR9, UR6, UR7 ;  /* 0x00000006090682a4 */ /* 0x000fe4000f8e0207 */
[----:B------:R-:W-:Y:S02]  /*15a0*/  @!UP0 UIMAD UR4, UR8, UR21, UR5 ;  /* 0x00000015080482a4 */ /* 0x000fe4000f8e0205 */
[----:B------:R-:W-:Y:S02]  /*15b0*/  UIMAD UR16, UR26, UR11, UR16 ;  /* 0x0000000b1a1072a4 */ /* 0x000fe4000f8e0210 */
[----:B------:R-:W-:Y:S01]  /*15c0*/  UIMAD UR20, UR4, UR14, UR20 ;  /* 0x0000000e041472a4 */ /* 0x000fe2000f8e0214 */
[----:B------:R-:W-:Y:S02]  /*15d0*/  @!UP0 UMOV UR5, UR6 ;  /* 0x0000000600058c82 */ /* 0x000fe40008000000 */
[----:B------:R-:W-:-:S12]  /*15e0*/  UIMAD UR16, UR5, UR26, UR16 ;  /* 0x0000001a051072a4 */ /* 0x000fd8000f8e0210 */
.L_x_19:
[----:B------:R-:W-:Y:S02]  /*15f0*/  UISETP.NE.AND UP1, UPT, UR27, 0x1, UPT ;  /* 0x000000011b00788c */ /* 0x000fe4000bf25270 */
[----:B------:R-:W-:Y:S02]  /*1600*/  UISETP.NE.AND UP0, UPT, UR17, 0x2, UPT ;  /* 0x000000021100788c */ /* 0x000fe4000bf05270 */
[----:B------:R-:W-:-:S05]  /*1610*/  ULOP3.LUT UR28, UR28, 0xc00, URZ, 0xc0, !UPT ;  /* 0x00000c001c1c7892 */ /* 0x000fca000f8ec0ff */
[----:B------:R-:W-:Y:S07]  /*1620*/  BRA.U UP1, `(.L_x_20) ;  /* 0x0000000101447547 */ /* 0x000fee000b800000 */
[----:B------:R-:W1:Y:S01]  /*1630*/  LDCU.128 UR8, c[0x0][0xb10] ;  /* 0x00016200ff0877ac */ /* 0x000e620008000c00 */
[----:B------:R-:W2:Y:S01]  /*1640*/  LDCU UR12, c[0x0][0xb0c] ;  /* 0x00016180ff0c77ac */ /* 0x000ea20008000800 */
[----:B------:R-:W3:Y:S01]  /*1650*/  LDCU UR13, c[0x0][0xb20] ;  /* 0x00016400ff0d77ac */ /* 0x000ee20008000800 */
[----:B-1----:R-:W-:Y:S02]  /*1660*/  UIMAD.WIDE.U32 UR6, UR16, UR8, URZ ;  /* 0x00000008100672a5 */ /* 0x002fe4000f8e00ff */
[----:B------:R-:W-:Y:S02]  /*1670*/  UIMAD.WIDE.U32 UR4, UR20, UR11, URZ ;  /* 0x0000000b140472a5 */ /* 0x000fe4000f8e00ff */
[----:B--2---:R-:W-:Y:S02]  /*1680*/  UISETP.NE.AND UP2, UPT, UR12, 0x1, UPT ;  /* 0x000000010c00788c */ /* 0x004fe4000bf45270 */
[----:B------:R-:W-:Y:S01]  /*1690*/  UISETP.NE.AND UP1, UPT, UR10, 0x1, UPT ;  /* 0x000000010a00788c */ /* 0x000fe2000bf25270 */
[----:B------:R-:W-:-:S02]  /*16a0*/  UMOV UR6, UR7 ;  /* 0x0000000700067c82 */ /* 0x000fc40008000000 */
[----:B------:R-:W-:Y:S01]  /*16b0*/  UMOV UR4, UR5 ;  /* 0x0000000500047c82 */ /* 0x000fe20008000000 */
[----:B------:R-:W-:Y:S02]  /*16c0*/  USHF.R.U32.HI UR6, URZ, UR9, UR6 ;  /* 0x00000009ff067299 */ /* 0x000fe40008011606 */
[----:B---3--:R-:W-:Y:S02]  /*16d0*/  USHF.R.U32.HI UR4, URZ, UR13, UR4 ;  /* 0x0000000dff047299 */ /* 0x008fe40008011604 */
[----:B------:R-:W-:Y:S02]  /*16e0*/  USEL UR5, UR16, UR6, !UP2 ;  /* 0x0000000610057287 */ /* 0x000fe4000d000000 */
[----:B------:R-:W-:-:S04]  /*16f0*/  USEL UR4, UR20, UR4, !UP1 ;  /* 0x0000000414047287 */ /* 0x000fc8000c800000 */
[----:B------:R-:W-:Y:S02]  /*1700*/  UIADD3 UR6, UPT, UPT, UR5, -UR4, URZ ;  /* 0x8000000405067290 */ /* 0x000fe4000fffe0ff */
[----:B------:R-:W-:Y:S02]  /*1710*/  UIADD3 UR4, UPT, UPT, -UR5, UR4, URZ ;  /* 0x0000000405047290 */ /* 0x000fe4000fffe1ff */
[----:B------:R-:W-:Y:S02]  /*1720*/  UIMAD UR20, UR6, UR10, UR20 ;  /* 0x0000000a061472a4 */ /* 0x000fe4000f8e0214 */
[----:B------:R-:W-:-:S12]  /*1730*/  UIMAD UR16, UR4, UR12, UR16 ;  /* 0x0000000c041072a4 */ /* 0x000fd8000f8e0210 */
.L_x_20:
[----:B------:R-:W-:Y:S05]  /*1740*/  BRA.U !UP5, `(.L_x_21) ;  /* 0x000000010d0c7547 */ /* 0x000fea000b800000 */
[----:B------:R-:W-:Y:S01]  /*1750*/  UCGABAR_WAIT ;  /* 0x0000000000007dc7 */ /* 0x000fe20008000000 */
[----:B------:R-:W-:Y:S01]  /*1760*/  CCTL.IVALL ;  /* 0x00000000ff00798f */ /* 0x000fe20002000000 */
[----:B------:R-:W-:Y:S05]  /*1770*/  BRA `(.L_x_22) ;  /* 0x0000000000047947 */ /* 0x000fea0003800000 */
.L_x_21:
[----:B------:R-:W-:Y:S06]  /*1780*/  BAR.SYNC.DEFER_BLOCKING 0x0 ;  /* 0x0000000000007b1d */ /* 0x000fec0000010000 */
.L_x_22:
[----:B------:R-:W-:Y:S05]  /*1790*/  BRA.U UP0, `(.L_x_23) ;  /* 0x0000001500547547 */ /* 0x000fea000b800000 */
[----:B------:R-:W1:Y:S01]  /*17a0*/  LDCU UR6, c[0x0][0x38c] ;  /* 0x00007180ff0677ac */ /* 0x000e620008000800 */
[----:B------:R-:W2:Y:S01]  /*17b0*/  S2UR UR8, SR_CgaCtaId ;  /* 0x00000000000879c3 */ /* 0x000ea20000008800 */
[----:B------:R-:W-:Y:S01]  /*17c0*/  PLOP3.LUT P1, PT, PT, PT, UP3, 0x80, 0x8 ;  /* 0x000000000008781c */ /* 0x000fe20003f2f038 */
[----:B------:R-:W-:Y:S01]  /*17d0*/  IMAD.MOV.U32 R12, RZ, RZ, 0x1 ;  /* 0x00000001ff0c7424 */ /* 0x000fe200078e00ff */
[----:B------:R-:W-:Y:S01]  /*17e0*/  UMOV UR7, 0x400 ;  /* 0x0000040000077882 */ /* 0x000fe20000000000 */
[----:B------:R-:W-:Y:S01]  /*17f0*/  UISETP.NE.AND UP1, UPT, UR17, URZ, UPT ;  /* 0x000000ff1100728c */ /* 0x000fe2000bf25270 */
[----:B------:R-:W-:Y:S02]  /*1800*/  ISETP.EQ.OR P2, PT, R0, RZ, P3 ;  /* 0x000000ff0000720c */ /* 0x000fe40001f42670 */
[----:B------:R-:W-:Y:S02]  /*1810*/  CS2R R10, SRZ ;  /* 0x00000000000a7805 */ /* 0x000fe4000001ff00 */
[----:B------:R-:W-:Y:S01]  /*1820*/  PLOP3.LUT P1, PT, P1, PT, PT, 0x8, 0x80 ;  /* 0x000000000080781c */ /* 0x000fe20000f2e170 */
[----:B------:R-:W-:Y:S01]  /*1830*/  IMAD.MOV.U32 R9, RZ, RZ, RZ ;  /* 0x000000ffff097224 */ /* 0x000fe200078e00ff */
[----:B------:R-:W3:Y:S01]  /*1840*/  LDCU UR40, c[0x0][0x370] ;  /* 0x00006e00ff2877ac */ /* 0x000ee20008000800 */
[----:B------:R-:W-:Y:S01]  /*1850*/  IMAD.MOV.U32 R8, RZ, RZ, 0x1 ;  /* 0x00000001ff087424 */ /* 0x000fe200078e00ff */
[----:B------:R-:W4:Y:S01]  /*1860*/  LDCU.64 UR26, c[0x0][0x348] ;  /* 0x00006900ff1a77ac */ /* 0x000f220008000a00 */
[----:B-1----:R-:W-:-:S02]  /*1870*/  UIADD3 UR5, UPT, UPT, UR6, 0x3f, URZ ;  /* 0x0000003f06057890 */ /* 0x002fc4000fffe0ff */
[----:B------:R-:W-:Y:S02]  /*1880*/  USHF.R.U32.HI UR45, URZ, 0x6, UR28 ;  /* 0x00000006ff2d7899 */ /* 0x000fe4000801161c */
[----:B------:R-:W-:Y:S02]  /*1890*/  USHF.R.S32.HI UR4, URZ, 0x1f, UR5 ;  /* 0x0000001fff047899 */ /* 0x000fe40008011405 */
[----:B------:R-:W-:Y:S02]  /*18a0*/  UIADD3 UR46, UPT, UPT, UR6, 0x7e, URZ ;  /* 0x0000007e062e7890 */ /* 0x000fe4000fffe0ff */
[----:B------:R-:W-:Y:S02]  /*18b0*/  ULEA.HI UR4, UR4, UR5, URZ, 0x6 ;  /* 0x0000000504047291 */ /* 0x000fe4000f8f30ff */
[----:B------:R-:W-:Y:S02]  /*18c0*/  UIADD3 UR5, UPT, UPT, UR6, -0x1, URZ ;  /* 0xffffffff06057890 */ /* 0x000fe4000fffe0ff */
[----:B------:R-:W-:-:S02]  /*18d0*/  USHF.R.S32.HI UR43, URZ, 0x6, UR4 ;  /* 0x00000006ff2b7899 */ /* 0x000fc40008011404 */
[----:B------:R-:W-:Y:S02]  /*18e0*/  UISETP.GE.U32.AND UP2, UPT, UR5, -0x7f, UPT ;  /* 0xffffff810500788c */ /* 0x000fe4000bf46070 */
[----:B------:R-:W-:Y:S02]  /*18f0*/  UISETP.LT.U32.AND UP0, UPT, UR43, 0x8, UPT ;  /* 0x000000082b00788c */ /* 0x000fe4000bf01070 */
[----:B--2---:R-:W-:Y:S02]  /*1900*/  ULEA UR7, UR8, UR7, 0x18 ;  /* 0x0000000708077291 */ /* 0x004fe4000f8ec0ff */
[----:B------:R-:W-:Y:S02]  /*1910*/  USEL UR41, UR43, 0x8, UP0 ;  /* 0x000000082b297887 */ /* 0x000fe40008000000 */
[----:B------:R-:W-:Y:S02]  /*1920*/  ULEA UR29, UR28, UR7, 0x1 ;  /* 0x000000071c1d7291 */ /* 0x000fe4000f8e08ff */
[----:B------:R-:W-:-:S02]  /*1930*/  UIADD3 UR21, UPT, UPT, UR41, -0x1, URZ ;  /* 0xffffffff29157890 */ /* 0x000fc4000fffe0ff */
[----:B------:R-:W-:Y:S01]  /*1940*/  @UP2 UIADD3 UR21, UPT, UPT, UR41, URZ, URZ ;  /* 0x000000ff29152290 */ /* 0x000fe2000fffe0ff */
[----:B------:R-:W1:Y:S01]  /*1950*/  LDCU UR39, c[0x0][0x374] ;  /* 0x00006e80ff2777ac */ /* 0x000e620008000800 */
[----:B------:R-:W-:Y:S02]  /*1960*/  USEL UR24, UR48, 0x2, UP1 ;  /* 0x0000000230187887 */ /* 0x000fe40008800000 */
[----:B------:R-:W-:Y:S02]  /*1970*/  UIADD3 UR29, UPT, UPT, UR29, 0x4400, URZ ;  /* 0x000044001d1d7890 */ /* 0x000fe4000fffe0ff */
[----:B------:R-:W-:Y:S02]  /*1980*/  UIADD3 UR44, UPT, UPT, UR43, -UR41, URZ ;  /* 0x800000292b2c7290 */ /* 0x000fe4000fffe0ff */
[----:B------:R-:W-:Y:S01]  /*1990*/  UIADD3 UR21, UPT, UPT, UR21, 0x1, URZ ;  /* 0x0000000115157890 */ /* 0x000fe2000fffe0ff */
[----:B---34-:R-:W-:-:S11]  /*19a0*/  UMOV UR5, URZ ;  /* 0x000000ff00057c82 */ /* 0x018fd60008000000 */
.L_x_43:
[----:B------:R-:W2:Y:S02]  /*19b0*/  S2UR UR4, SR_CgaCtaId ;  /* 0x00000000000479c3 */ /* 0x000ea40000008800 */
[----:B--2---:R-:W-:-:S09]  /*19c0*/  UISETP.NE.AND UP0, UPT, UR4, URZ, UPT ;  /* 0x000000ff0400728c */ /* 0x004fd2000bf05270 */
[----:B------:R-:W-:Y:S05]  /*19d0*/  BRA.U UP0, `(.L_x_24) ;  /* 0x0000000100287547 */ /* 0x000fea000b800000 */
[----:B------:R-:W-:Y:S02]  /*19e0*/  LEA R0, R9, UR7, 0x3 ;  /* 0x0000000709007c11 */ /* 0x000fe4000f8e18ff */
[----:B------:R-:W-:-:S04]  /*19f0*/  SHF.L.U32 R2, R8, 0x1f, RZ ;  /* 0x0000001f08027819 */ /* 0x000fc800000006ff */
[----:B------:R-:W2:Y:S02]  /*1a00*/  SYNCS.PHASECHK.TRANS64.TRYWAIT P0, [R0+URZ+0x140], R2 ;  /* 0x00014002000075a7 */ /* 0x000ea400080011ff */
[----:B--2---:R-:W-:Y:S05]  /*1a10*/  @!P0 BRA `(.L_x_25) ;  /* 0x0000006c00c08947 */ /* 0x004fea0003800000 */
.L_x_143:
[----:B------:R-:W-:Y:S01]  /*1a20*/  VIADD R9, R9, 0x1 ;  /* 0x0000000109097836 */ /* 0x000fe20000000000 */
[----:B------:R2:W-:Y:S04]  /*1a30*/  SYNCS.ARRIVE.TRANS64.A1T0 RZ, [R0+URZ+0x130], RZ ;  /* 0x000130ff00ff79a7 */ /* 0x0005e800081000ff */
[----:B------:R-:W-:-:S04]  /*1a40*/  ISETP.NE.AND P0, PT, R9, 0x2, PT ;  /* 0x000000020900780c */ /* 0x000fc80003f05270 */
[----:B------:R-:W-:Y:S02]  /*1a50*/  SEL R9, R9, RZ, P0 ;  /* 0x000000ff09097207 */ /* 0x000fe40000000000 */
[----:B--2---:R-:W-:-:S04]  /*1a60*/  SEL R0, RZ, 0x1, P0 ;  /* 0x00000001ff007807 */ /* 0x004fc80000000000 */
[----:B------:R-:W-:-:S07]  /*1a70*/  LOP3.LUT R8, R8, R0, RZ, 0x3c, !PT ;  /* 0x0000000008087212 */ /* 0x000fce00078e3cff */
.L_x_24:
[----:B------:R-:W-:Y:S01]  /*1a80*/  ULEA UR4, UR5, UR7, 0x3 ;  /* 0x0000000705047291 */ /* 0x000fe2000f8e18ff */
[----:B------:R-:W-:Y:S01]  /*1a90*/  SHF.L.U32 R0, R12, 0x1f, RZ ;  /* 0x0000001f0c007819 */ /* 0x000fe200000006ff */
[----:B------:R-:W-:Y:S02]  /*1aa0*/  UISETP.GE.U32.AND UP0, UPT, UR46, 0x7f, UPT ;  /* 0x0000007f2e00788c */ /* 0x000fe4000bf06070 */
[----:B------:R-:W-:Y:S02]  /*1ab0*/  USHF.L.U32 UR11, UR20, 0x7, URZ ;  /* 0x00000007140b7899 */ /* 0x000fe400080006ff */
[----:B------:R-:W-:Y:S01]  /*1ac0*/  ULEA UR35, UR16, UR45, 0x6 ;  /* 0x0000002d10237291 */ /* 0x000fe2000f8e30ff */
[----:B------:R-:W-:Y:S02]  /*1ad0*/  UMOV UR13, URZ ;  /* 0x000000ff000d7c82 */ /* 0x000fe40008000000 */
[----:B------:R2:W3:Y:S02]  /*1ae0*/  SYNCS.PHASECHK.TRANS64.TRYWAIT P0, [UR4+0x40], R0 ;  /* 0x00004000ff0075a7 */ /* 0x0004e40008001104 */
[----:B------:R-:W-:Y:S07]  /*1af0*/  BRA.U !UP0, `(.L_x_26) ;  /* 0x0000000108c07547 */ /* 0x000fee000b800000 */
[----:B------:R-:W-:Y:S01]  /*1b00*/  UMOV UR6, URZ ;  /* 0x000000ff00067c82 */ /* 0x000fe20008000000 */
[----:B------:R-:W-:-:S05]  /*1b10*/  UMOV UR4, UR5 ;  /* 0x0000000500047c82 */ /* 0x000fca0008000000 */
.L_x_32:
[----:B------:R-:W-:Y:S01]  /*1b20*/  ULEA UR33, UR4, UR7, 0x3 ;  /* 0x0000000704217291 */ /* 0x000fe2000f8e18ff */
[----:B---3--:R-:W-:Y:S01]  /*1b30*/  @!P3 MOV R2, 0x6000 ;  /* 0x000060000002b802 */ /* 0x008fe20000000f00 */
[----:B-1-3--:R-:W-:Y:S10]  /*1b40*/  @P0 BRA `(.L_x_27) ;  /* 0x00000000000c0947 */ /* 0x00aff40003800000 */
[----:B------:R-:W-:-:S04]  /*1b50*/  SHF.L.U32 R3, R12, 0x1f, RZ ;  /* 0x0000001f0c037819 */ /* 0x000fc800000006ff */
[----:B------:R-:W3:Y:S02]  /*1b60*/  SYNCS.PHASECHK.TRANS64.TRYWAIT P0, [UR33+0x40], R3 ;  /* 0x00004003ff0075a7 */ /* 0x000ee40008001121 */
[----:B---3--:R-:W-:Y:S05]  /*1b70*/  @!P0 BRA `(.L_x_28) ;  /* 0x0000006c007c8947 */ /* 0x008fea0003800000 */
.L_x_27:
[----:B------:R3:W-:Y:S01]  /*1b80*/  @!P3 SYNCS.ARRIVE.TRANS64 RZ, [UR33], R2 ;  /* 0x00000002ffffb9a7 */ /* 0x0007e20008000021 */
[----:B------:R-:W-:-:S04]  /*1b90*/  ULOP3.LUT UR5, UR24, 0x2, URZ, 0xfc, !UPT ;  /* 0x0000000218057892 */ /* 0x000fc8000f8efcff */
[----:B------:R-:W-:-:S09]  /*1ba0*/  UISETP.NE.AND UP0, UPT, UR5, 0x2, UPT ;  /* 0x000000020500788c */ /* 0x000fd2000bf05270 */
[----:B------:R-:W-:Y:S05]  /*1bb0*/  BRA.U UP0, `(.L_x_29) ;  /* 0x0000000100047547 */ /* 0x000fea000b800000 */
[----:B-1----:R-:W-:Y:S05]  /*1bc0*/  BPT.TRAP 0x1 ;  /* 0x000000040000795c */ /* 0x002fea0000300000 */
.L_x_29:
[----:B------:R-:W-:Y:S04]  /*1bd0*/  BSSY.RECONVERGENT B0, `(.L_x_30) ;  /* 0x0000003000007945 */ /* 0x000fe80003800200 */
[----:B------:R-:W-:Y:S05]  /*1be0*/  @P2 BRA `(.L_x_31) ;  /* 0x0000000000042947 */ /* 0x000fea0003800000 */
[----:B-1----:R-:W-:Y:S05]  /*1bf0*/  BPT.TRAP 0x1 ;  /* 0x000000040000795c */ /* 0x002fea0000300000 */
.L_x_31:
[----:B-1----:R-:W-:Y:S05]  /*1c00*/  BSYNC.RECONVERGENT B0 ;  /* 0x0000000000007941 */ /* 0x002fea0003800200 */
.L_x_30:
[----:B------:R-:W-:Y:S02]  /*1c10*/  UIADD3 UR5, UPT, UPT, UR4, 0x1, URZ ;  /* 0x0000000104057890 */ /* 0x000fe4000fffe0ff */
[----:B------:R-:W-:Y:S02]  /*1c20*/  UIADD3 UR16, UP1, UPT, UR26, 0x80, URZ ;  /* 0x000000801a107890 */ /* 0x000fe4000ff3e0ff */
[----:B------:R-:W-:Y:S02]  /*1c30*/  UISETP.NE.AND UP0, UPT, UR5, 0x8, UPT ;  /* 0x000000080500788c */ /* 0x000fe4000bf05270 */
[----:B------:R-:W-:Y:S02]  /*1c40*/  USHF.L.U32 UR34, UR6, 0x6, URZ ;  /* 0x0000000606227899 */ /* 0x000fe400080006ff */
[----:B------:R-:W-:Y:S02]  /*1c50*/  USEL UR9, URZ, 0x1, UP0 ;  /* 0x00000001ff097887 */ /* 0x000fe40008000000 */
[----:B------:R-:W-:-:S02]  /*1c60*/  USEL UR5, UR5, URZ, UP0 ;  /* 0x000000ff05057287 */ /* 0x000fc40008000000 */
[----:B------:R-:W-:Y:S02]  /*1c70*/  UIADD3 UR14, UP0, UPT, UR26, 0x180, URZ ;  /* 0x000001801a0e7890 */ /* 0x000fe4000ff1e0ff */
[----:B------:R-:W-:Y:S01]  /*1c80*/  ULEA UR8, UR5, UR7, 0x3 ;  /* 0x0000000705087291 */ /* 0x000fe2000f8e18ff */
[----:B------:R-:W-:Y:S01]  /*1c90*/  LOP3.LUT R12, R12, UR9, RZ, 0x3c, !PT ;  /* 0x000000090c0c7c12 */ /* 0x000fe2000f8e3cff */
[----:B------:R-:W-:Y:S02]  /*1ca0*/  ULEA UR9, UR4, UR28, 0xc ;  /* 0x0000001c04097291 */ /* 0x000fe4000f8e60ff */
[----:B------:R-:W-:Y:S01]  /*1cb0*/  UIADD3.X UR17, UPT, UPT, URZ, UR27, URZ, UP1, !UPT ;  /* 0x0000001bff117290 */ /* 0x000fe20008ffe4ff */
[----:B--2---:R-:W-:Y:S01]  /*1cc0*/  SHF.L.U32 R0, R12, 0x1f, RZ ;  /* 0x0000001f0c007819 */ /* 0x004fe200000006ff */
[----:B------:R-:W-:Y:S02]  /*1cd0*/  ULEA UR9, UR9, UR7, 0x1 ;  /* 0x0000000709097291 */ /* 0x000fe4000f8e08ff */
[----:B------:R-:W-:Y:S01]  /*1ce0*/  UIADD3.X UR15, UPT, UPT, URZ, UR27, URZ, UP0, !UPT ;  /* 0x0000001bff0f7290 */ /* 0x000fe200087fe4ff */
[----:B------:R4:W1:Y:S01]  /*1cf0*/  SYNCS.PHASECHK.TRANS64.TRYWAIT P0, [UR8+0x40], R0 ;  /* 0x00004000ff0075a7 */ /* 0x0008620008001108 */
[----:B------:R-:W-:-:S02]  /*1d00*/  ULEA UR8, UR4, UR7, 0xe ;  /* 0x0000000704087291 */ /* 0x000fc4000f8e70ff */
[----:B------:R-:W-:Y:S02]  /*1d10*/  UIADD3 UR32, UPT, UPT, UR9, 0x4400, URZ ;  /* 0x0000440009207890 */ /* 0x000fe4000fffe0ff */
[----:B------:R-:W-:Y:S01]  /*1d20*/  UIADD3 UR8, UPT, UPT, UR8, 0x14400, URZ ;  /* 0x0001440008087890 */ /* 0x000fe2000fffe0ff */
[----:B------:R-:W-:Y:S01]  /*1d30*/  UMOV UR13, 0xf0000 ;  /* 0x000f0000000d7882 */ /* 0x000fe20000000000 */
[----:B------:R-:W-:Y:S01]  /*1d40*/  UMOV UR18, 0x0 ;  /* 0x0000000000127882 */ /* 0x000fe20000000000 */
[----:B------:R-:W-:Y:S01]  /*1d50*/  UMOV UR19, 0x10000000 ;  /* 0x1000000000137882 */ /* 0x000fe20000000000 */
[----:B------:R-:W-:Y:S01]  /*1d60*/  UMOV UR12, UR36 ;  /* 0x00000024000c7c82 */ /* 0x000fe20008000000 */
[----:B------:R-:W-:Y:S01]  /*1d70*/  UMOV UR9, UR33 ;  /* 0x0000002100097c82 */ /* 0x000fe20008000000 */
[----:B------:R-:W-:Y:S01]  /*1d80*/  UMOV UR10, UR34 ;  /* 0x00000022000a7c82 */ /* 0x000fe20008000000 */
[----:B------:R2:W-:Y:S01]  /*1d90*/  UTMALDG.3D.MULTICAST [UR32], [UR16], UR13, desc[UR18] ;  /* 0x00001220100073b4 */ /* 0x0005e2000801180d */
[----:B------:R-:W-:Y:S01]  /*1da0*/  UIADD3 UR6, UPT, UPT, UR6, 0x1, URZ ;  /* 0x0000000106067890 */ /* 0x000fe2000fffe0ff */
[----:B------:R-:W-:-:S03]  /*1db0*/  UMOV UR4, UR5 ;  /* 0x0000000500047c82 */ /* 0x000fc60008000000 */
[----:B------:R-:W-:Y:S01]  /*1dc0*/  UISETP.NE.AND UP0, UPT, UR6, UR21, UPT ;  /* 0x000000150600728c */ /* 0x000fe2000bf05270 */
[----:B------:R4:W-:Y:S01]  /*1dd0*/  UTMALDG.3D [UR8], [UR14], desc[UR18] ;  /* 0x000012080e0075b4 */ /* 0x0009e20008011000 */
[----:B--2---:R-:W-:-:S07]  /*1de0*/  UMOV UR13, UR21 ;  /* 0x00000015000d7c82 */ /* 0x004fce0008000000 */
[----:B----4-:R-:W-:Y:S05]  /*1df0*/  BRA.U UP0, `(.L_x_32) ;  /* 0xfffffffd00487547 */ /* 0x010fea000b83ffff */
.L_x_26:
[----:B------:R-:W-:Y:S01]  /*1e00*/  ULEA UR4, UR5, UR7, 0x3 ;  /* 0x0000000705047291 */ /* 0x000fe2000f8e18ff */
[----:B--2---:R-:W-:Y:S01]  /*1e10*/  SHF.L.U32 R0, R12, 0x1f, RZ ;  /* 0x0000001f0c007819 */ /* 0x004fe200000006ff */
[----:B------:R-:W-:Y:S01]  /*1e20*/  @!P1 SYNCS.ARRIVE.TRANS64.A1T0 RZ, [UR7+0xc8], RZ ;  /* 0x0000c8ffffff99a7 */ /* 0x000fe20008100007 */
[----:B------:R-:W-:-:S06]  /*1e30*/  UISETP.GT.AND UP0, UPT, UR43, UR41, UPT ;  /* 0x000000292b00728c */ /* 0x000fcc000bf04270 */
[----:B-1-3--:R1:W2:Y:S03]  /*1e40*/  SYNCS.PHASECHK.TRANS64.TRYWAIT P0, [UR4+0x40], R0 ;  /* 0x00004000ff0075a7 */ /* 0x00a2a60008001104 */
[----:B------:R-:W-:Y:S05]  /*1e50*/  BRA.U !UP0, `(.L_x_33) ;  /* 0x0000000108bc7547 */ /* 0x000fea000b800000 */
[----:B------:R-:W-:Y:S01]  /*1e60*/  UIADD3 UR25, UPT, UPT, UR44, UR13, URZ ;  /* 0x0000000d2c197290 */ /* 0x000fe2000fffe0ff */
[----:B------:R-:W-:-:S11]  /*1e70*/  UMOV UR4, UR5 ;  /* 0x0000000500047c82 */ /* 0x000fd60008000000 */
.L_x_39:
[----:B------:R-:W-:Y:S01]  /*1e80*/  ULEA UR17, UR4, UR7, 0x3 ;  /* 0x0000000704117291 */ /* 0x000fe2000f8e18ff */
[----:B--2---:R-:W-:Y:S01]  /*1e90*/  @!P3 MOV R2, 0x6000 ;  /* 0x000060000002b802 */ /* 0x004fe20000000f00 */
[----:B--2-4-:R-:W-:Y:S10]  /*1ea0*/  @P0 BRA `(.L_x_34) ;  /* 0x00000000000c0947 */ /* 0x014ff40003800000 */
[----:B------:R-:W-:-:S04]  /*1eb0*/  SHF.L.U32 R3, R12, 0x1f, RZ ;  /* 0x0000001f0c037819 */ /* 0x000fc800000006ff */
[----:B------:R-:W2:Y:S02]  /*1ec0*/  SYNCS.PHASECHK.TRANS64.TRYWAIT P0, [UR17+0x40], R3 ;  /* 0x00004003ff0075a7 */ /* 0x000ea40008001111 */
[----:B--2---:R-:W-:Y:S05]  /*1ed0*/  @!P0 BRA `(.L_x_35) ;  /* 0x0000006800bc8947 */ /* 0x004fea0003800000 */
.L_x_34:
[----:B------:R2:W-:Y:S01]  /*1ee0*/  @!P3 SYNCS.ARRIVE.TRANS64 RZ, [UR17], R2 ;  /* 0x00000002ffffb9a7 */ /* 0x0005e20008000011 */
[----:B------:R-:W-:-:S04]  /*1ef0*/  ULOP3.LUT UR5, UR24, 0x2, URZ, 0xfc, !UPT ;  /* 0x0000000218057892 */ /* 0x000fc8000f8efcff */
[----:B------:R-:W-:-:S09]  /*1f00*/  UISETP.NE.AND UP0, UPT, UR5, 0x2, UPT ;  /* 0x000000020500788c */ /* 0x000fd2000bf05270 */
[----:B------:R-:W-:Y:S05]  /*1f10*/  BRA.U UP0, `(.L_x_36) ;  /* 0x0000000100047547 */ /* 0x000fea000b800000 */
[----:B------:R-:W-:Y:S05]  /*1f20*/  BPT.TRAP 0x1 ;  /* 0x000000040000795c */ /* 0x000fea0000300000 */
.L_x_36:
[----:B------:R-:W-:Y:S04]  /*1f30*/  BSSY.RECONVERGENT B0, `(.L_x_37) ;  /* 0x0000003000007945 */ /* 0x000fe80003800200 */
[----:B------:R-:W-:Y:S05]  /*1f40*/  @P2 BRA `(.L_x_38) ;  /* 0x0000000000042947 */ /* 0x000fea0003800000 */
[----:B------:R-:W-:Y:S05]  /*1f50*/  BPT.TRAP 0x1 ;  /* 0x000000040000795c */ /* 0x000fea0000300000 */
.L_x_38:
[----:B------:R-:W-:Y:S05]  /*1f60*/  BSYNC.RECONVERGENT B0 ;  /* 0x0000000000007941 */ /* 0x000fea0003800200 */
.L_x_37:
[----:B------:R-:W-:Y:S02]  /*1f70*/  UIADD3 UR5, UPT, UPT, UR4, 0x1, URZ ;  /* 0x0000000104057890 */ /* 0x000fe4000fffe0ff */
[----:B------:R-:W-:Y:S02]  /*1f80*/  UIADD3 UR14, UP1, UPT, UR26, 0x80, URZ ;  /* 0x000000801a0e7890 */ /* 0x000fe4000ff3e0ff */
[----:B------:R-:W-:Y:S02]  /*1f90*/  UISETP.NE.AND UP0, UPT, UR5, 0x8, UPT ;  /* 0x000000080500788c */ /* 0x000fe4000bf05270 */
[----:B------:R-:W-:Y:S02]  /*1fa0*/  USHF.L.U32 UR18, UR13, 0x6, URZ ;  /* 0x000000060d127899 */ /* 0x000fe400080006ff */
[----:B------:R-:W-:Y:S02]  /*1fb0*/  USEL UR8, URZ, 0x1, UP0 ;  /* 0x00000001ff087887 */ /* 0x000fe40008000000 */
[----:B------:R-:W-:-:S02]  /*1fc0*/  USEL UR5, UR5, URZ, UP0 ;  /* 0x000000ff05057287 */ /* 0x000fc40008000000 */
[----:B------:R-:W-:Y:S02]  /*1fd0*/  UIADD3 UR22, UP0, UPT, UR26, 0x180, URZ ;  /* 0x000001801a167890 */ /* 0x000fe4000ff1e0ff */
[----:B------:R-:W-:Y:S01]  /*1fe0*/  LOP3.LUT R12, R12, UR8, RZ, 0x3c, !PT ;  /* 0x000000080c0c7c12 */ /* 0x000fe2000f8e3cff */
[----:B------:R-:W-:Y:S02]  /*1ff0*/  ULEA UR6, UR5, UR7, 0x3 ;  /* 0x0000000705067291 */ /* 0x000fe4000f8e18ff */
[----:B------:R-:W-:Y:S01]  /*2000*/  ULEA UR8, UR4, UR7, 0xe ;  /* 0x0000000704087291 */ /* 0x000fe2000f8e70ff */
[----:B-1----:R-:W-:Y:S01]  /*2010*/  SHF.L.U32 R0, R12, 0x1f, RZ ;  /* 0x0000001f0c007819 */ /* 0x002fe200000006ff */
[----:B------:R-:W-:Y:S02]  /*2020*/  ULEA UR16, UR4, UR29, 0xd ;  /* 0x0000001d04107291 */ /* 0x000fe4000f8e68ff */
[----:B------:R-:W-:Y:S02]  /*2030*/  UIADD3.X UR15, UPT, UPT, URZ, UR27, URZ, UP1, !UPT ;  /* 0x0000001bff0f7290 */ /* 0x000fe40008ffe4ff */
[----:B------:R-:W-:Y:S01]  /*2040*/  UIADD3 UR8, UPT, UPT, UR8, 0x14400, URZ ;  /* 0x0001440008087890 */ /* 0x000fe2000fffe0ff */
[----:B------:R3:W4:Y:S01]  /*2050*/  SYNCS.PHASECHK.TRANS64.TRYWAIT P0, [UR6+0x40], R0 ;  /* 0x00004000ff0075a7 */ /* 0x0007220008001106 */
[----:B------:R-:W-:Y:S01]  /*2060*/  UIADD3.X UR23, UPT, UPT, URZ, UR27, URZ, UP0, !UPT ;  /* 0x0000001bff177290 */ /* 0x000fe200087fe4ff */
[----:B------:R-:W-:Y:S01]  /*2070*/  UMOV UR6, 0xf0000 ;  /* 0x000f000000067882 */ /* 0x000fe20000000000 */
[----:B------:R-:W-:Y:S01]  /*2080*/  UMOV UR30, 0x0 ;  /* 0x00000000001e7882 */ /* 0x000fe20000000000 */
[----:B------:R-:W-:Y:S01]  /*2090*/  UMOV UR31, 0x10000000 ;  /* 0x10000000001f7882 */ /* 0x000fe20000000000 */
[----:B------:R-:W-:Y:S01]  /*20a0*/  UMOV UR19, UR35 ;  /* 0x0000002300137c82 */ /* 0x000fe20008000000 */
[----:B------:R-:W-:Y:S01]  /*20b0*/  UMOV UR20, UR36 ;  /* 0x0000002400147c82 */ /* 0x000fe20008000000 */
[----:B------:R-:W-:Y:S01]  /*20c0*/  UMOV UR12, UR36 ;  /* 0x00000024000c7c82 */ /* 0x000fe20008000000 */
[----:B------:R-:W-:Y:S01]  /*20d0*/  UMOV UR9, UR17 ;  /* 0x0000001100097c82 */ /* 0x000fe20008000000 */
[----:B------:R-:W-:Y:S01]  /*20e0*/  UMOV UR10, UR18 ;  /* 0x00000012000a7c82 */ /* 0x000fe20008000000 */
[----:B------:R3:W-:Y:S01]  /*20f0*/  UTMALDG.3D.MULTICAST [UR16], [UR14], UR6, desc[UR30] ;  /* 0x00001e100e0073b4 */ /* 0x0007e20008011806 */
[----:B------:R-:W-:Y:S01]  /*2100*/  UIADD3 UR13, UPT, UPT, UR13, 0x1, URZ ;  /* 0x000000010d0d7890 */ /* 0x000fe2000fffe0ff */
[----:B------:R-:W-:-:S03]  /*2110*/  UMOV UR4, UR5 ;  /* 0x0000000500047c82 */ /* 0x000fc60008000000 */
[----:B------:R-:W-:Y:S01]  /*2120*/  UISETP.NE.AND UP0, UPT, UR13, UR25, UPT ;  /* 0x000000190d00728c */ /* 0x000fe2000bf05270 */
[----:B------:R3:W-:Y:S08]  /*2130*/  UTMALDG.3D [UR8], [UR22], desc[UR30] ;  /* 0x00001e08160075b4 */ /* 0x0007f00008011000 */
[----:B---3--:R-:W-:Y:S05]  /*2140*/  BRA.U UP0, `(.L_x_39) ;  /* 0xfffffffd004c7547 */ /* 0x008fea000b83ffff */
.L_x_33:
[C---:B------:R-:W-:Y:S01]  /*2150*/  LEA R3, R11.reuse, UR7, 0x3 ;  /* 0x000000070b037c11 */ /* 0x040fe2000f8e18ff */
[----:B------:R-:W-:Y:S01]  /*2160*/  NOP ;  /* 0x0000000000007918 */ /* 0x000fe20000000000 */
[----:B-1----:R-:W-:Y:S02]  /*2170*/  SHF.L.U32 R0, R10, 0x1f, RZ ;  /* 0x0000001f0a007819 */ /* 0x002fe400000006ff */
[----:B------:R-:W-:Y:S02]  /*2180*/  LEA R4, R11, UR7, 0x4 ;  /* 0x000000070b047c11 */ /* 0x000fe4000f8e20ff */
[----:B--2-4-:R-:W1:Y:S02]  /*2190*/  SYNCS.PHASECHK.TRANS64.TRYWAIT P0, [R3+URZ+0xd0], R0 ;  /* 0x0000d000030075a7 */ /* 0x014e6400080011ff */
[----:B-1----:R-:W-:Y:S05]  /*21a0*/  @!P0 BRA `(.L_x_40) ;  /* 0x0000006800208947 */ /* 0x002fea0003800000 */
.L_x_146:
[----:B------:R-:W2:Y:S01]  /*21b0*/  LDS.128 R4, [R4+0x160] ;  /* 0x0001600004047984 */ /* 0x000ea20000000c00 */
[----:B------:R-:W-:Y:S01]  /*21c0*/  UISETP.GE.AND UP0, UPT, UR42, 0x1, UPT ;  /* 0x000000012a00788c */ /* 0x000fe2000bf06270 */
[----:B------:R-:W-:Y:S01]  /*21d0*/  @!PT LDS RZ, [RZ] ;  /* 0x00000000fffff984 */ /* 0x000fe20000000800 */
[----:B------:R-:W-:Y:S01]  /*21e0*/  @!PT LDS RZ, [RZ] ;  /* 0x00000000fffff984 */ /* 0x000fe20000000800 */
[----:B------:R-:W-:Y:S01]  /*21f0*/  @!PT LDS RZ, [RZ] ;  /* 0x00000000fffff984 */ /* 0x000fe20000000800 */
[----:B------:R-:W-:Y:S01]  /*2200*/  @!PT LDS RZ, [RZ] ;  /* 0x00000000fffff984 */ /* 0x000fe20000000800 */
[----:B------:R3:W-:Y:S06]  /*2210*/  MEMBAR.ALL.CTA ;  /* 0x0000000000007992 */ /* 0x0007ec0000008000 */
[----:B---3--:R-:W3:Y:S01]  /*2220*/  FENCE.VIEW.ASYNC.S ;  /* 0x00000000000073c6 */ /* 0x008ee20000000000 */
[----:B--2---:R-:W-:-:S13]  /*2230*/  LOP3.LUT P0, RZ, R6, 0x1, RZ, 0xc0, !PT ;  /* 0x0000000106ff7812 */ /* 0x004fda000780c0ff */
[----:B---3--:R-:W-:Y:S01]  /*2240*/  VOTEU.ANY UP1, P0 ;  /* 0x0000000000ff7886 */ /* 0x008fe20000020100 */
[----:B------:R-:W-:-:S13]  /*2250*/  PLOP3.LUT P0, PT, PT, PT, UP1, 0x80, 0x8 ;  /* 0x000000000008781c */ /* 0x000fda0003f0f018 */
[----:B-1----:R-:W-:Y:S02]  /*2260*/  @P0 LOP3.LUT R0, R5, 0xffff, RZ, 0xc0, !PT ;  /* 0x0000ffff05000812 */ /* 0x002fe400078ec0ff */
[----:B------:R-:W-:Y:S02]  /*2270*/  @P0 MOV R2, R4 ;  /* 0x0000000400020202 */ /* 0x000fe40000000f00 */
[----:B------:R-:W-:Y:S01]  /*2280*/  @P0 R2UR UR6, R0 ;  /* 0x00000000000602ca */ /* 0x000fe200000e0000 */
[----:B------:R-:W-:Y:S01]  /*2290*/  VIADD R0, R3, 0xe0 ;  /* 0x000000e003007836 */ /* 0x000fe20000000000 */
[----:B------:R-:W-:Y:S02]  /*22a0*/  @P0 SHF.R.U32.HI R4, RZ, 0x10, R5 ;  /* 0x00000010ff040819 */ /* 0x000fe40000011605 */
[----:B------:R-:W-:Y:S02]  /*22b0*/  @P0 R2UR UR8, R2 ;  /* 0x00000000020802ca */ /* 0x000fe400000e0000 */
[----:B------:R-:W-:-:S02]  /*22c0*/  PRMT R0, RZ, 0x654, R0 ;  /* 0x00000654ff007816 */ /* 0x000fc40000000000 */
[----:B------:R-:W-:Y:S02]  /*22d0*/  @P0 R2UR UR4, R4 ;  /* 0x00000000040402ca */ /* 0x000fe400000e0000 */
[----:B------:R1:W-:Y:S03]  /*22e0*/  SYNCS.ARRIVE.TRANS64.RED.A1T0 RZ, [R0+URZ], RZ ;  /* 0x000000ff00ff79a7 */ /* 0x0003e600081004ff */
[----:B------:R-:W-:-:S04]  /*22f0*/  @UP1 UMOV UR37, UR6 ;  /* 0x0000000600251c82 */ /* 0x000fc80008000000 */
[----:B------:R-:W-:-:S04]  /*2300*/  @UP1 UMOV UR38, UR8 ;  /* 0x0000000800261c82 */ /* 0x000fc80008000000 */
[----:B------:R-:W-:Y:S01]  /*2310*/  @UP1 UMOV UR36, UR4 ;  /* 0x0000000400241c82 */ /* 0x000fe20008000000 */
[----:B------:R-:W-:Y:S05]  /*2320*/  BRA.U !UP0, `(.L_x_41) ;  /* 0x0000000108d47547 */ /* 0x000fea000b800000 */
[----:B------:R-:W2:Y:S01]  /*2330*/  LDCU.128 UR12, c[0x0][0xb10] ;  /* 0x00016200ff0c77ac */ /* 0x000ea20008000c00 */
[----:B------:R-:W3:Y:S01]  /*2340*/  LDCU UR25, c[0x0][0xb20] ;  /* 0x00016400ff1977ac */ /* 0x000ee20008000800 */
[----:B------:R-:W4:Y:S01]  /*2350*/  LDCU UR20, c[0x0][0xb0c] ;  /* 0x00016180ff1477ac */ /* 0x000f220008000800 */
[----:B------:R-:W1:Y:S01]  /*2360*/  LDCU.64 UR10, c[0x0][0xb28] ;  /* 0x00016500ff0a77ac */ /* 0x000e620008000a00 */
[----:B------:R-:W-:Y:S02]  /*2370*/  UISETP.NE.AND UP3, UPT, UR42, 0x1, UPT ;  /* 0x000000012a00788c */ /* 0x000fe4000bf65270 */
[----:B--2---:R-:W-:Y:S02]  /*2380*/  UIMAD.WIDE.U32 UR16, UR39, UR15, URZ ;  /* 0x0000000f271072a5 */ /* 0x004fe4000f8e00ff */
[----:B------:R-:W-:Y:S02]  /*2390*/  UIMAD.WIDE.U32 UR8, UR40, UR12, URZ ;  /* 0x0000000c280872a5 */ /* 0x000fe4000f8e00ff */
[----:B------:R-:W-:-:S02]  /*23a0*/  UISETP.NE.AND UP0, UPT, UR14, 0x1, UPT ;  /* 0x000000010e00788c */ /* 0x000fc4000bf05270 */
[----:B------:R-:W-:Y:S01]  /*23b0*/  UIMAD.WIDE.U32 UR22, UR37, UR15, URZ ;  /* 0x0000000f251672a5 */ /* 0x000fe2000f8e00ff */
[----:B------:R-:W-:Y:S02]  /*23c0*/  UMOV UR16, UR17 ;  /* 0x0000001100107c82 */ /* 0x000fe40008000000 */
[----:B------:R-:W-:Y:S01]  /*23d0*/  UMOV UR8, UR9 ;  /* 0x0000000900087c82 */ /* 0x000fe20008000000 */
[----:B---3--:R-:W-:Y:S02]  /*23e0*/  USHF.R.U32.HI UR16, URZ, UR25, UR16 ;  /* 0x00000019ff107299 */ /* 0x008fe40008011610 */
[----:B----4-:R-:W-:Y:S02]  /*23f0*/  UISETP.NE.AND UP2, UPT, UR20, 0x1, UPT ;  /* 0x000000011400788c */ /* 0x010fe4000bf45270 */
[----:B------:R-:W-:Y:S02]  /*2400*/  USHF.R.U32.HI UR8, URZ, UR13, UR8 ;  /* 0x0000000dff087299 */ /* 0x000fe40008011608 */
[----:B------:R-:W-:-:S02]  /*2410*/  USEL UR6, UR39, UR16, !UP0 ;  /* 0x0000001027067287 */ /* 0x000fc4000c000000 */
[----:B------:R-:W-:Y:S02]  /*2420*/  USEL UR8, UR40, UR8, !UP2 ;  /* 0x0000000828087287 */ /* 0x000fe4000d000000 */
[----:B-1----:R-:W-:Y:S01]  /*2430*/  UIMAD.WIDE.U32 UR16, UR6, UR10, URZ ;  /* 0x0000000a061072a5 */ /* 0x002fe2000f8e00ff */
[----:B------:R-:W-:Y:S01]  /*2440*/  UMOV UR4, UR23 ;  /* 0x0000001700047c82 */ /* 0x000fe20008000000 */
[----:B------:R-:W-:Y:S02]  /*2450*/  UIMAD.WIDE.U32 UR18, UR38, UR12, URZ ;  /* 0x0000000c261272a5 */ /* 0x000fe4000f8e00ff */
[----:B------:R-:W-:-:S03]  /*2460*/  UIMAD.WIDE.U32 UR22, UR8, UR10, URZ ;  /* 0x0000000a081672a5 */ /* 0x000fc6000f8e00ff */
[----:B------:R-:W-:Y:S01]  /*2470*/  UMOV UR16, UR17 ;  /* 0x0000001100107c82 */ /* 0x000fe20008000000 */
[----:B------:R-:W-:Y:S02]  /*2480*/  USHF.R.U32.HI UR4, URZ, UR25, UR4 ;  /* 0x00000019ff047299 */ /* 0x000fe40008011604 */
[----:B------:R-:W-:Y:S01]  /*2490*/  @UP3 USHF.R.U32.HI UR6, URZ, UR11, UR16 ;  /* 0x0000000bff063299 */ /* 0x000fe20008011610 */
[----:B------:R-:W-:Y:S01]  /*24a0*/  UMOV UR18, UR19 ;  /* 0x0000001300127c82 */ /* 0x000fe20008000000 */
[----:B------:R-:W-:Y:S01]  /*24b0*/  UMOV UR22, UR23 ;  /* 0x0000001700167c82 */ /* 0x000fe20008000000 */
[----:B------:R-:W-:Y:S02]  /*24c0*/  USHF.R.U32.HI UR13, URZ, UR13, UR18 ;  /* 0x0000000dff0d7299 */ /* 0x000fe40008011612 */
[----:B------:R-:W-:Y:S02]  /*24d0*/  USEL UR4, UR37, UR4, !UP0 ;  /* 0x0000000425047287 */ /* 0x000fe4000c000000 */
[----:B------:R-:W-:-:S02]  /*24e0*/  @UP3 USHF.R.U32.HI UR8, URZ, UR11, UR22 ;  /* 0x0000000bff083299 */ /* 0x000fc40008011616 */
[----:B------:R-:W-:Y:S02]  /*24f0*/  UIMAD UR9, UR42, UR6, URZ ;  /* 0x000000062a0972a4 */ /* 0x000fe4000f8e02ff */
[----:B------:R-:W-:Y:S02]  /*2500*/  USEL UR6, UR38, UR13, !UP2 ;  /* 0x0000000d26067287 */ /* 0x000fe4000d000000 */
[----:B------:R-:W-:Y:S02]  /*2510*/  UIMAD UR12, UR42, UR8, URZ ;  /* 0x000000082a0c72a4 */ /* 0x000fe4000f8e02ff */
[----:B------:R-:W-:Y:S02]  /*2520*/  UISETP.GE.AND UP0, UPT, UR4, UR9, UPT ;  /* 0x000000090400728c */ /* 0x000fe4000bf06270 */
[----:B------:R-:W-:Y:S02]  /*2530*/  UIMAD.WIDE.U32 UR16, UR4, UR10, URZ ;  /* 0x0000000a041072a5 */ /* 0x000fe4000f8e00ff */
[----:B------:R-:W-:-:S02]  /*2540*/  UISETP.GE.OR UP0, UPT, UR6, UR12, UP0 ;  /* 0x0000000c0600728c */ /* 0x000fc40008706670 */
        /* <DEDUP_REMOVED lines=19> */
.L_x_41:
[----:B------:R-:W2:Y:S02]  /*2680*/  LDCU UR4, c[0x0][0xb30] ;  /* 0x00016600ff0477ac */ /* 0x000ea40008000800 */
[----:B--2---:R-:W-:-:S09]  /*2690*/  UISETP.NE.AND UP0, UPT, UR4, 0x1, UPT ;  /* 0x000000010400788c */ /* 0x004fd2000bf05270 */
[----:B------:R-:W-:Y:S05]  /*26a0*/  BRA.U UP0, `(.L_x_42) ;  /* 0x0000000100447547 */ /* 0x000fea000b800000 */
[----:B------:R-:W2:Y:S01]  /*26b0*/  LDCU.128 UR12, c[0x0][0xb10] ;  /* 0x00016200ff0c77ac */ /* 0x000ea20008000c00 */
[----:B------:R-:W3:Y:S01]  /*26c0*/  LDCU UR16, c[0x0][0xb0c] ;  /* 0x00016180ff1077ac */ /* 0x000ee20008000800 */
[----:B------:R-:W4:Y:S01]  /*26d0*/  LDCU UR17, c[0x0][0xb20] ;  /* 0x00016400ff1177ac */ /* 0x000f220008000800 */
[----:B--2---:R-:W-:Y:S02]  /*26e0*/  UIMAD.WIDE.U32 UR10, UR38, UR12, URZ ;  /* 0x0000000c260a72a5 */ /* 0x004fe4000f8e00ff */
[----:B------:R-:W-:Y:S02]  /*26f0*/  UIMAD.WIDE.U32 UR8, UR37, UR15, URZ ;  /* 0x0000000f250872a5 */ /* 0x000fe4000f8e00ff */
[----:B---3--:R-:W-:Y:S02]  /*2700*/  UISETP.NE.AND UP2, UPT, UR16, 0x1, UPT ;  /* 0x000000011000788c */ /* 0x008fe4000bf45270 */
[----:B------:R-:W-:Y:S01]  /*2710*/  UISETP.NE.AND UP0, UPT, UR14, 0x1, UPT ;  /* 0x000000010e00788c */ /* 0x000fe2000bf05270 */
[----:B------:R-:W-:-:S02]  /*2720*/  UMOV UR6, UR11 ;  /* 0x0000000b00067c82 */ /* 0x000fc40008000000 */
[----:B------:R-:W-:Y:S01]  /*2730*/  UMOV UR4, UR9 ;  /* 0x0000000900047c82 */ /* 0x000fe20008000000 */
[----:B------:R-:W-:Y:S02]  /*2740*/  USHF.R.U32.HI UR6, URZ, UR13, UR6 ;  /* 0x0000000dff067299 */ /* 0x000fe40008011606 */
[----:B----4-:R-:W-:Y:S02]  /*2750*/  USHF.R.U32.HI UR4, URZ, UR17, UR4 ;  /* 0x00000011ff047299 */ /* 0x010fe40008011604 */
[----:B------:R-:W-:Y:S02]  /*2760*/  USEL UR6, UR38, UR6, !UP2 ;  /* 0x0000000626067287 */ /* 0x000fe4000d000000 */
[----:B------:R-:W-:-:S04]  /*2770*/  USEL UR4, UR37, UR4, !UP0 ;  /* 0x0000000425047287 */ /* 0x000fc8000c000000 */
[----:B------:R-:W-:Y:S02]  /*2780*/  UIADD3 UR8, UPT, UPT, UR6, -UR4, URZ ;  /* 0x8000000406087290 */ /* 0x000fe4000fffe0ff */
[----:B------:R-:W-:Y:S02]  /*2790*/  UIADD3 UR4, UPT, UPT, -UR6, UR4, URZ ;  /* 0x0000000406047290 */ /* 0x000fe4000fffe1ff */
[----:B------:R-:W-:Y:S02]  /*27a0*/  UIMAD UR37, UR8, UR14, UR37 ;  /* 0x0000000e082572a4 */ /* 0x000fe4000f8e0225 */
[----:B------:R-:W-:-:S12]  /*27b0*/  UIMAD UR38, UR4, UR16, UR38 ;  /* 0x00000010042672a4 */ /* 0x000fd8000f8e0226 */
.L_x_42:
[----:B------:R-:W-:Y:S01]  /*27c0*/  VIADD R11, R11, 0x1 ;  /* 0x000000010b0b7836 */ /* 0x000fe20000000000 */
[----:B------:R-:W-:Y:S02]  /*27d0*/  R2UR UR6, R48 ;  /* 0x00000000300672ca */ /* 0x000fe400000e0000 */
[----:B------:R-:W-:Y:S02]  /*27e0*/  R2UR UR4, R47 ;  /* 0x000000002f0472ca */ /* 0x000fe400000e0000 */
[C---:B------:R-:W-:Y:S02]  /*27f0*/  ISETP.NE.AND P0, PT, R11.reuse, 0x2, PT ;  /* 0x000000020b00780c */ /* 0x040fe40003f05270 */
[----:B------:R-:W-:Y:S02]  /*2800*/  PLOP3.LUT P1, PT, PT, PT, PT, 0x80, 0x8 ;  /* 0x000000000008781c */ /* 0x000fe40003f2f070 */
[----:B-1----:R-:W-:Y:S02]  /*2810*/  SEL R0, RZ, 0x1, P0 ;  /* 0x00000001ff007807 */ /* 0x002fe40000000000 */
[----:B------:R-:W-:-:S02]  /*2820*/  SEL R11, R11, RZ, P0 ;  /* 0x000000ff0b0b7207 */ /* 0x000fc40000000000 */
[----:B------:R-:W-:Y:S01]  /*2830*/  LOP3.LUT R10, R10, R0, RZ, 0x3c, !PT ;  /* 0x000000000a0a7212 */ /* 0x000fe200078e3cff */
[----:B------:R-:W-:Y:S02]  /*2840*/  UIADD3 UR16, UPT, UPT, UR38, UR6, URZ ;  /* 0x0000000626107290 */ /* 0x000fe4000fffe0ff */
[----:B------:R-:W-:Y:S01]  /*2850*/  UIADD3 UR20, UPT, UPT, UR37, UR4, URZ ;  /* 0x0000000425147290 */ /* 0x000fe2000fffe0ff */
[----:B------:R-:W-:Y:S11]  /*2860*/  BRA.U UP1, `(.L_x_43) ;  /* 0xfffffff101507547 */ /* 0x000ff6000b83ffff */
[----:B------:R-:W-:Y:S01]  /*2870*/  UIADD3 UR7, UPT, UPT, UR7, 0x40, URZ ;  /* 0x0000004007077890 */ /* 0x000fe2000fffe0ff */
[----:B------:R-:W-:-:S03]  /*2880*/  SHF.L.U32 R2, R12, 0x1f, RZ ;  /* 0x0000001f0c027819 */ /* 0x000fc600000006ff */
[----:B------:R-:W-:-:S09]  /*2890*/  ULEA UR4, UR5, UR7, 0x3 ;  /* 0x0000000705047291 */ /* 0x000fd2000f8e18ff */
[----:B------:R-:W1:Y:S02]  /*28a0*/  SYNCS.PHASECHK.TRANS64.TRYWAIT P0, [UR4], R2 ;  /* 0x00000002ff0075a7 */ /* 0x000e640008001104 */
[----:B-1----:R-:W-:Y:S05]  /*28b0*/  @!P0 BRA `(.L_x_44) ;  /* 0x0000006000708947 */ /* 0x002fea0003800000 */
.L_x_148:
[----:B------:R-:W-:-:S04]  /*28c0*/  UIADD3 UR4, UPT, UPT, UR5, 0x1, URZ ;  /* 0x0000000105047890 */ /* 0x000fc8000fffe0ff */
[----:B------:R-:W-:-:S04]  /*28d0*/  UISETP.NE.AND UP0, UPT, UR4, 0x8, UPT ;  /* 0x000000080400788c */ /* 0x000fc8000bf05270 */
[----:B------:R-:W-:Y:S02]  /*28e0*/  USEL UR6, URZ, 0x1, UP0 ;  /* 0x00000001ff067887 */ /* 0x000fe40008000000 */
[----:B------:R-:W-:-:S04]  /*28f0*/  USEL UR4, UR4, URZ, UP0 ;  /* 0x000000ff04047287 */ /* 0x000fc80008000000 */
[----:B------:R-:W-:Y:S01]  /*2900*/  ULEA UR5, UR4, UR7, 0x3 ;  /* 0x0000000704057291 */ /* 0x000fe2000f8e18ff */
[----:B-1----:R-:W-:-:S04]  /*2910*/  LOP3.LUT R2, R12, UR6, RZ, 0x3c, !PT ;  /* 0x000000060c027c12 */ /* 0x002fc8000f8e3cff */
[----:B------:R-:W-:-:S04]  /*2920*/  SHF.L.U32 R3, R2, 0x1f, RZ ;  /* 0x0000001f02037819 */ /* 0x000fc800000006ff */
[----:B------:R-:W1:Y:S02]  /*2930*/  SYNCS.PHASECHK.TRANS64.TRYWAIT P0, [UR5], R3 ;  /* 0x00000003ff0075a7 */ /* 0x000e640008001105 */
[----:B-1----:R-:W-:Y:S05]  /*2940*/  @!P0 BRA `(.L_x_45) ;  /* 0x0000006000648947 */ /* 0x002fea0003800000 */
.L_x_150:
[----:B------:R-:W-:-:S04]  /*2950*/  UIADD3 UR4, UPT, UPT, UR4, 0x1, URZ ;  /* 0x0000000104047890 */ /* 0x000fc8000fffe0ff */
[----:B------:R-:W-:-:S04]  /*2960*/  UISETP.NE.AND UP0, UPT, UR4, 0x8, UPT ;  /* 0x000000080400788c */ /* 0x000fc8000bf05270 */
[----:B------:R-:W-:Y:S02]  /*2970*/  USEL UR6, URZ, 0x1, UP0 ;  /* 0x00000001ff067887 */ /* 0x000fe40008000000 */
[----:B------:R-:W-:-:S04]  /*2980*/  USEL UR4, UR4, URZ, UP0 ;  /* 0x000000ff04047287 */ /* 0x000fc80008000000 */
[----:B------:R-:W-:Y:S01]  /*2990*/  ULEA UR5, UR4, UR7, 0x3 ;  /* 0x0000000704057291 */ /* 0x000fe2000f8e18ff */
[----:B------:R-:W-:-:S04]  /*29a0*/  LOP3.LUT R2, R2, UR6, RZ, 0x3c, !PT ;  /* 0x0000000602027c12 */ /* 0x000fc8000f8e3cff */
[----:B-1----:R-:W-:-:S04]  /*29b0*/  SHF.L.U32 R3, R2, 0x1f, RZ ;  /* 0x0000001f02037819 */ /* 0x002fc800000006ff */
[----:B------:R-:W1:Y:S02]  /*29c0*/  SYNCS.PHASECHK.TRANS64.TRYWAIT P0, [UR5], R3 ;  /* 0x00000003ff0075a7 */ /* 0x000e640008001105 */
[----:B-1----:R-:W-:Y:S05]  /*29d0*/  @!P0 BRA `(.L_x_46) ;  /* 0x0000006000588947 */ /* 0x002fea0003800000 */
.L_x_152:
        /* <DEDUP_REMOVED lines=9> */
.L_x_154:
        /* <DEDUP_REMOVED lines=9> */
.L_x_156:
        /* <DEDUP_REMOVED lines=9> */
.L_x_158:
        /* <DEDUP_REMOVED lines=9> */
.L_x_160:
[----:B------:R-:W-:-:S04]  /*2c20*/  UIADD3 UR4, UPT, UPT, UR4, 0x1, URZ ;  /* 0x0000000104047890 */ /* 0x000fc8000fffe0ff */
[----:B------:R-:W-:-:S04]  /*2c30*/  UISETP.NE.AND UP0, UPT, UR4, 0x8, UPT ;  /* 0x000000080400788c */ /* 0x000fc8000bf05270 */
[----:B------:R-:W-:Y:S02]  /*2c40*/  USEL UR5, URZ, 0x1, UP0 ;  /* 0x00000001ff057887 */ /* 0x000fe40008000000 */
[----:B------:R-:W-:-:S04]  /*2c50*/  USEL UR4, UR4, URZ, UP0 ;  /* 0x000000ff04047287 */ /* 0x000fc80008000000 */
[----:B------:R-:W-:Y:S01]  /*2c60*/  ULEA UR4, UR4, UR7, 0x3 ;  /* 0x0000000704047291 */ /* 0x000fe2000f8e18ff */
[----:B------:R-:W-:-:S04]  /*2c70*/  LOP3.LUT R2, R2, UR5, RZ, 0x3c, !PT ;  /* 0x0000000502027c12 */ /* 0x000fc8000f8e3cff */
[----:B------:R-:W-:Y:S01]  /*2c80*/  SHF.L.U32 R2, R2, 0x1f, RZ ;  /* 0x0000001f02027819 */ /* 0x000fe200000006ff */
[----:B-1----:R-:W-:-:S07]  /*2c90*/  IMAD.U32 R0, RZ, RZ, UR4 ;  /* 0x00000004ff007e24 */ /* 0x002fce000f8e00ff */
.L_x_51:
[----:B-1----:R1:W2:Y:S02]  /*2ca0*/  SYNCS.PHASECHK.TRANS64.TRYWAIT P0, [R0+URZ], R2 ;  /* 0x00000002000075a7 */ /* 0x0022a400080011ff */
[----:B--2---:R-:W-:Y:S05]  /*2cb0*/  @!P0 NANOSLEEP.SYNCS 0x989680 ;  /* 0x009896800000895d */ /* 0x004fea0003900000 */
[----:B------:R-:W2:Y:S02]  /*2cc0*/  @!P0 SYNCS.PHASECHK.TRANS64 P0, [R0+URZ], R2 ;  /* 0x00000002000085a7 */ /* 0x000ea400080010ff */
[----:B--2---:R-:W-:Y:S05]  /*2cd0*/  @P0 EXIT ;  /* 0x000000000000094d */ /* 0x004fea0003800000 */
[----:B------:R-:W-:Y:S05]  /*2ce0*/  BRA `(.L_x_51) ;  /* 0xfffffffc00ec7947 */ /* 0x000fea000383ffff */
.L_x_23:
[----:B------:R-:W1:Y:S02]  /*2cf0*/  S2UR UR4, SR_CgaCtaId ;  /* 0x00000000000479c3 */ /* 0x000e640000008800 */
[----:B-1----:R-:W-:-:S04]  /*2d00*/  UISETP.NE.AND UP0, UPT, UR4, URZ, UPT ;  /* 0x000000ff0400728c */ /* 0x002fc8000bf05270 */
[----:B------:R-:W-:-:S09]  /*2d10*/  UISETP.NE.OR UP0, UPT, UR17, 0x1, UP0 ;  /* 0x000000011100788c */ /* 0x000fd20008705670 */
[----:B------:R-:W-:Y:S05]  /*2d20*/  BRA.U UP0, `(.L_x_52) ;  /* 0x00000005004c7547 */ /* 0x000fea000b800000 */
[----:B------:R-:W1:Y:S01]  /*2d30*/  S2UR UR5, SR_CgaCtaId ;  /* 0x00000000000579c3 */ /* 0x000e620000008800 */
[----:B------:R-:W-:Y:S01]  /*2d40*/  UMOV UR4, 0x400 ;  /* 0x0000040000047882 */ /* 0x000fe20000000000 */
[----:B------:R-:W-:Y:S01]  /*2d50*/  ISETP.GE.U32.AND P2, PT, R0, 0x4, PT ;  /* 0x000000040000780c */ /* 0x000fe20003f46070 */
[----:B------:R-:W-:Y:S01]  /*2d60*/  IMAD.MOV.U32 R12, RZ, RZ, 0x1 ;  /* 0x00000001ff0c7424 */ /* 0x000fe200078e00ff */
[----:B------:R-:W-:Y:S02]  /*2d70*/  CS2R R10, SRZ ;  /* 0x00000000000a7805 */ /* 0x000fe4000001ff00 */
[----:B------:R-:W-:Y:S01]  /*2d80*/  CS2R R8, SRZ ;  /* 0x0000000000087805 */ /* 0x000fe2000001ff00 */
[----:B-1----:R-:W-:-:S03]  /*2d90*/  ULEA UR6, UR5, UR4, 0x18 ;  /* 0x0000000405067291 */ /* 0x002fc6000f8ec0ff */
[----:B------:R-:W-:-:S09]  /*2da0*/  UMOV UR5, URZ ;  /* 0x000000ff00057c82 */ /* 0x000fd20008000000 */
.L_x_56:
[----:B------:R-:W-:Y:S02]  /*2db0*/  LEA R2, R8, UR6, 0x3 ;  /* 0x0000000608027c11 */ /* 0x000fe4000f8e18ff */
[----:B------:R-:W-:-:S03]  /*2dc0*/  SHF.L.U32 R4, R9, 0x1f, RZ ;  /* 0x0000001f09047819 */ /* 0x000fc600000006ff */
[----:B------:R-:W-:Y:S01]  /*2dd0*/  VIADD R5, R2, 0x140 ;  /* 0x0000014002057836 */ /* 0x000fe20000000000 */
[----:B------:R-:W1:Y:S02]  /*2de0*/  SYNCS.PHASECHK.TRANS64.TRYWAIT P0, [R2+URZ+0x130], R4 ;  /* 0x00013004020075a7 */ /* 0x000e6400080011ff */
[----:B-1----:R-:W-:Y:S05]  /*2df0*/  @!P0 BRA `(.L_x_53) ;  /* 0x0000005c00c88947 */ /* 0x002fea0003800000 */
.L_x_161:
[----:B------:R-:W-:Y:S01]  /*2e00*/  ULEA UR4, UR5, UR6, 0x3 ;  /* 0x0000000605047291 */ /* 0x000fe2000f8e18ff */
[----:B-1----:R-:W-:Y:S01]  /*2e10*/  PRMT R2, RZ, 0x654, R5 ;  /* 0x00000654ff027816 */ /* 0x002fe20000000005 */
[----:B------:R-:W-:Y:S01]  /*2e20*/  @!P2 IMAD.MOV.U32 R4, RZ, RZ, 0x10 ;  /* 0x00000010ff04a424 */ /* 0x000fe200078e00ff */
[----:B------:R-:W-:Y:S01]  /*2e30*/  SHF.L.U32 R5, R12, 0x1f, RZ ;  /* 0x0000001f0c057819 */ /* 0x000fe200000006ff */
[----:B------:R-:W-:Y:S01]  /*2e40*/  UIADD3 UR7, UPT, UPT, UR4, 0xd0, URZ ;  /* 0x000000d004077890 */ /* 0x000fe2000fffe0ff */
[----:B------:R1:W-:Y:S05]  /*2e50*/  SYNCS.ARRIVE.TRANS64.RED.A1T0 RZ, [R2+URZ], RZ ;  /* 0x000000ff02ff79a7 */ /* 0x0003ea00081004ff */
[----:B------:R-:W-:Y:S01]  /*2e60*/  IMAD.U32 R6, RZ, RZ, UR7 ;  /* 0x00000007ff067e24 */ /* 0x000fe2000f8e00ff */
[----:B------:R-:W2:Y:S04]  /*2e70*/  SYNCS.PHASECHK.TRANS64.TRYWAIT P0, [UR4+0xe0], R5 ;  /* 0x0000e005ff0075a7 */ /* 0x000ea80008001104 */
[----:B------:R-:W-:Y:S01]  /*2e80*/  PRMT R6, R0, 0x654, R6 ;  /* 0x0000065400067816 */ /* 0x000fe20000000006 */
[----:B-12---:R-:W-:Y:S06]  /*2e90*/  @!P0 BRA `(.L_x_54) ;  /* 0x0000005c00b48947 */ /* 0x006fec0003800000 */
.L_x_163:
[----:B------:R-:W-:Y:S01]  /*2ea0*/  ULEA UR8, UR5, UR6, 0x4 ;  /* 0x0000000605087291 */ /* 0x000fe2000f8e20ff */
[----:B------:R-:W-:Y:S01]  /*2eb0*/  SEL R3, R6, R3, !P2 ;  /* 0x0000000306037207 */ /* 0x000fe20005000000 */
[----:B------:R-:W-:Y:S01]  /*2ec0*/  UIADD3 UR9, UPT, UPT, UR4, 0xd0, URZ ;  /* 0x000000d004097890 */ /* 0x000fe2000fffe0ff */
[----:B-1----:R-:W-:Y:S01]  /*2ed0*/  LEA R2, R11, UR6, 0x3 ;  /* 0x000000060b027c11 */ /* 0x002fe2000f8e18ff */
[----:B------:R-:W-:Y:S01]  /*2ee0*/  UIADD3 UR8, UPT, UPT, UR8, 0x160, URZ ;  /* 0x0000016008087890 */ /* 0x000fe2000fffe0ff */
[----:B------:R1:W-:Y:S01]  /*2ef0*/  @!P2 SYNCS.ARRIVE.TRANS64.RED RZ, [R3+URZ], R4 ;  /* 0x0000000403ffa9a7 */ /* 0x0003e200080004ff */
[----:B------:R-:W-:Y:S01]  /*2f00*/  UIADD3 UR4, UPT, UPT, UR5, 0x1, URZ ;  /* 0x0000000105047890 */ /* 0x000fe2000fffe0ff */
[----:B------:R-:W-:-:S03]  /*2f10*/  VIADD R8, R8, 0x1 ;  /* 0x0000000108087836 */ /* 0x000fc60000000000 */
[----:B------:R-:W-:Y:S02]  /*2f20*/  UISETP.NE.AND UP0, UPT, UR4, 0x2, UPT ;  /* 0x000000020400788c */ /* 0x000fe4000bf05270 */
[----:B------:R-:W-:Y:S01]  /*2f30*/  ISETP.NE.AND P0, PT, R8, 0x2, PT ;  /* 0x000000020800780c */ /* 0x000fe20003f05270 */
[----:B------:R-:W-:Y:S06]  /*2f40*/  UGETNEXTWORKID.BROADCAST [UR8], [UR9] ;  /* 0x00000000080073ca */ /* 0x000fec0008000100 */
[----:B------:R-:W-:Y:S02]  /*2f50*/  USEL UR7, URZ, 0x1, UP0 ;  /* 0x00000001ff077887 */ /* 0x000fe40008000000 */
[----:B------:R-:W-:-:S04]  /*2f60*/  USEL UR5, UR4, URZ, UP0 ;  /* 0x000000ff04057287 */ /* 0x000fc80008000000 */
[----:B------:R-:W-:Y:S02]  /*2f70*/  LOP3.LUT R12, R12, UR7, RZ, 0x3c, !PT ;  /* 0x000000070c0c7c12 */ /* 0x000fe4000f8e3cff */
[----:B-1----:R-:W-:-:S04]  /*2f80*/  SHF.L.U32 R4, R10, 0x1f, RZ ;  /* 0x0000001f0a047819 */ /* 0x002fc800000006ff */
[----:B------:R-:W1:Y:S02]  /*2f90*/  SYNCS.PHASECHK.TRANS64.TRYWAIT P1, [R2+URZ+0xd0], R4 ;  /* 0x0000d004020075a7 */ /* 0x000e6400080211ff */
[----:B-1----:R-:W-:Y:S05]  /*2fa0*/  @!P1 BRA `(.L_x_55) ;  /* 0x0000005c00889947 */ /* 0x002fea0003800000 */
.L_x_164:
[C---:B-1----:R-:W-:Y:S01]  /*2fb0*/  LEA R4, R11.reuse, UR6, 0x4 ;  /* 0x000000060b047c11 */ /* 0x042fe2000f8e20ff */
[----:B------:R-:W-:Y:S01]  /*2fc0*/  VIADD R2, R2, 0xe0 ;  /* 0x000000e002027836 */ /* 0x000fe20000000000 */
[----:B------:R-:W-:Y:S01]  /*2fd0*/  SEL R8, R8, RZ, P0 ;  /* 0x000000ff08087207 */ /* 0x000fe20000000000 */
[----:B------:R-:W-:-:S03]  /*2fe0*/  VIADD R11, R11, 0x1 ;  /* 0x000000010b0b7836 */ /* 0x000fc60000000000 */
[----:B------:R-:W1:Y:S01]  /*2ff0*/  LDS.128 R4, [R4+0x160] ;  /* 0x0001600004047984 */ /* 0x000e620000000c00 */
[----:B------:R-:W-:Y:S02]  /*3000*/  PRMT R2, RZ, 0x654, R2 ;  /* 0x00000654ff027816 */ /* 0x000fe40000000002 */
[C---:B------:R-:W-:Y:S01]  /*3010*/  ISETP.NE.AND P1, PT, R11.reuse, 0x2, PT ;  /* 0x000000020b00780c */ /* 0x040fe20003f25270 */
[----:B------:R-:W-:Y:S01]  /*3020*/  @!PT LDS RZ, [RZ] ;  /* 0x00000000fffff984 */ /* 0x000fe20000000800 */
[----:B------:R-:W-:Y:S01]  /*3030*/  @!PT LDS RZ, [RZ] ;  /* 0x00000000fffff984 */ /* 0x000fe20000000800 */
[----:B------:R-:W-:Y:S01]  /*3040*/  @!PT LDS RZ, [RZ] ;  /* 0x00000000fffff984 */ /* 0x000fe20000000800 */
[----:B------:R-:W-:Y:S01]  /*3050*/  @!PT LDS RZ, [RZ] ;  /* 0x00000000fffff984 */ /* 0x000fe20000000800 */
[----:B------:R2:W-:Y:S06]  /*3060*/  MEMBAR.ALL.CTA ;  /* 0x0000000000007992 */ /* 0x0005ec0000008000 */
[----:B--2---:R-:W2:Y:S01]  /*3070*/  FENCE.VIEW.ASYNC.S ;  /* 0x00000000000073c6 */ /* 0x004ea20000000000 */
[----:B------:R-:W-:Y:S01]  /*3080*/  SEL R11, R11, RZ, P1 ;  /* 0x000000ff0b0b7207 */ /* 0x000fe20000800000 */
[----:B--2---:R2:W-:Y:S01]  /*3090*/  SYNCS.ARRIVE.TRANS64.RED.A1T0 RZ, [R2+URZ], RZ ;  /* 0x000000ff02ff79a7 */ /* 0x0045e200081004ff */
[----:B-1----:R-:W-:-:S02]  /*30a0*/  LOP3.LUT P3, RZ, R6, 0x1, RZ, 0xc0, !PT ;  /* 0x0000000106ff7812 */ /* 0x002fc4000786c0ff */
[----:B------:R-:W-:-:S04]  /*30b0*/  SEL R4, RZ, 0x1, P1 ;  /* 0x00000001ff047807 */ /* 0x000fc80000800000 */
[----:B------:R-:W-:Y:S02]  /*30c0*/  LOP3.LUT R10, R10, R4, RZ, 0x3c, !PT ;  /* 0x000000040a0a7212 */ /* 0x000fe400078e3cff */
[----:B--2---:R-:W-:-:S04]  /*30d0*/  SEL R2, RZ, 0x1, P0 ;  /* 0x00000001ff027807 */ /* 0x004fc80000000000 */
[----:B------:R-:W-:Y:S01]  /*30e0*/  LOP3.LUT R9, R9, R2, RZ, 0x3c, !PT ;  /* 0x0000000209097212 */ /* 0x000fe200078e3cff */
[----:B------:R-:W-:Y:S06]  /*30f0*/  @P3 BRA `(.L_x_56) ;  /* 0xfffffffc002c3947 */ /* 0x000fec000383ffff */
[----:B------:R-:W-:Y:S01]  /*3100*/  ULEA UR4, UR5, UR6, 0x3 ;  /* 0x0000000605047291 */ /* 0x000fe2000f8e18ff */
[----:B------:R-:W-:-:S08]  /*3110*/  SHF.L.U32 R2, R12, 0x1f, RZ ;  /* 0x0000001f0c027819 */ /* 0x000fd000000006ff */
[----:B------:R-:W1:Y:S02]  /*3120*/  SYNCS.PHASECHK.TRANS64 P0, [UR4+0xe0], R2 ;  /* 0x0000e002ff0075a7 */ /* 0x000e640008001004 */
[----:B-1----:R-:W-:Y:S05]  /*3130*/  @P0 BRA `(.L_x_57) ;  /* 0x0000000000080947 */ /* 0x002fea0003800000 */
[----:B------:R-:W1:Y:S02]  /*3140*/  SYNCS.PHASECHK.TRANS64.TRYWAIT P0, [UR4+0xe0], R2 ;  /* 0x0000e002ff0075a7 */ /* 0x000e640008001104 */
[----:B-1----:R-:W-:Y:S05]  /*3150*/  @!P0 BRA `(.L_x_58) ;  /* 0x0000005c00308947 */ /* 0x002fea0003800000 */
.L_x_57:
[----:B------:R-:W-:-:S04]  /*3160*/  UIADD3 UR7, UPT, UPT, UR5, 0x1, URZ ;  /* 0x0000000105077890 */ /* 0x000fc8000fffe0ff */
[----:B------:R-:W-:-:S04]  /*3170*/  UISETP.NE.AND UP0, UPT, UR7, 0x2, UPT ;  /* 0x000000020700788c */ /* 0x000fc8000bf05270 */
[----:B------:R-:W-:Y:S02]  /*3180*/  USEL UR8, URZ, 0x1, UP0 ;  /* 0x00000001ff087887 */ /* 0x000fe40008000000 */
[----:B------:R-:W-:-:S04]  /*3190*/  USEL UR7, UR7, URZ, UP0 ;  /* 0x000000ff07077287 */ /* 0x000fc80008000000 */
[----:B------:R-:W-:Y:S01]  /*31a0*/  ULEA UR7, UR7, UR6, 0x3 ;  /* 0x0000000607077291 */ /* 0x000fe2000f8e18ff */
[----:B-1----:R-:W-:-:S04]  /*31b0*/  LOP3.LUT R2, R12, UR8, RZ, 0x3c, !PT ;  /* 0x000000080c027c12 */ /* 0x002fc8000f8e3cff */
[----:B------:R-:W-:-:S04]  /*31c0*/  SHF.L.U32 R0, R2, 0x1f, RZ ;  /* 0x0000001f02007819 */ /* 0x000fc800000006ff */
[----:B------:R-:W1:Y:S02]  /*31d0*/  SYNCS.PHASECHK.TRANS64 P0, [UR7+0xe0], R0 ;  /* 0x0000e000ff0075a7 */ /* 0x000e640008001007 */
[----:B-1----:R-:W-:Y:S05]  /*31e0*/  @P0 EXIT ;  /* 0x000000000000094d */ /* 0x002fea0003800000 */
[----:B------:R-:W-:Y:S02]  /*31f0*/  SHF.L.U32 R2, R2, 0x1f, RZ ;  /* 0x0000001f02027819 */ /* 0x000fe400000006ff */
[----:B------:R-:W-:-:S07]  /*3200*/  MOV R0, UR7 ;  /* 0x0000000700007c02 */ /* 0x000fce0008000f00 */
.L_x_59:
[----:B-1----:R1:W2:Y:S02]  /*3210*/  SYNCS.PHASECHK.TRANS64.TRYWAIT P0, [R0+URZ+0xe0], R2 ;  /* 0x0000e002000075a7 */ /* 0x0022a400080011ff */
[----:B--2---:R-:W-:Y:S05]  /*3220*/  @!P0 NANOSLEEP.SYNCS 0x989680 ;  /* 0x009896800000895d */ /* 0x004fea0003900000 */
[----:B------:R-:W2:Y:S02]  /*3230*/  @!P0 SYNCS.PHASECHK.TRANS64 P0, [R0+URZ+0xe0], R2 ;  /* 0x0000e002000085a7 */ /* 0x000ea400080010ff */
[----:B--2---:R-:W-:Y:S05]  /*3240*/  @P0 EXIT ;  /* 0x000000000000094d */ /* 0x004fea0003800000 */
[----:B------:R-:W-:Y:S05]  /*3250*/  BRA `(.L_x_59) ;  /* 0xfffffffc00ec7947 */ /* 0x000fea000383ffff */
.L_x_52:
[----:B------:R-:W-:Y:S05]  /*3260*/  BRA.U UP4, `(.L_x_60) ;  /* 0x0000000d04d87547 */ /* 0x000fea000b800000 */
[----:B------:R-:W1:Y:S01]  /*3270*/  S2UR UR7, SR_CgaCtaId ;  /* 0x00000000000779c3 */ /* 0x000e620000008800 */
[----:B------:R-:W-:Y:S01]  /*3280*/  UMOV UR4, 0x40 ;  /* 0x0000004000047882 */ /* 0x000fe20000000000 */
[----:B------:R-:W-:Y:S01]  /*3290*/  NOP ;  /* 0x0000000000007918 */ /* 0x000fe20000000000 */
[----:B------:R-:W-:Y:S01]  /*32a0*/  UMOV UR6, 0x400 ;  /* 0x0000040000067882 */ /* 0x000fe20000000000 */
[----:B-1----:R-:W-:Y:S02]  /*32b0*/  ULEA UR5, UR7, UR4, 0x18 ;  /* 0x0000000407057291 */ /* 0x002fe4000f8ec0ff */
[----:B------:R-:W-:-:S07]  /*32c0*/  ULEA UR6, UR7, UR6, 0x18 ;  /* 0x0000000607067291 */ /* 0x000fce000f8ec0ff */
[----:B------:R-:W1:Y:S02]  /*32d0*/  LDS.U8 R0, [UR5+0x1c] ;  /* 0x00001c05ff007984 */ /* 0x000e640008000000 */
[----:B-1----:R-:W-:-:S13]  /*32e0*/  ISETP.NE.AND P0, PT, R0, RZ, PT ;  /* 0x000000ff0000720c */ /* 0x002fda0003f05270 */
[----:B------:R-:W-:Y:S05]  /*32f0*/  @P0 BRA `(.L_x_61) ;  /* 0x0000000000580947 */ /* 0x000fea0003800000 */
[----:B------:R-:W-:-:S13]  /*3300*/  ELECT P0, URZ, PT ;  /* 0x0000000000ff782f */ /* 0x000fda0003800000 */
[----:B------:R-:W-:Y:S05]  /*3310*/  @!P0 BRA `(.L_x_62) ;  /* 0x0000000000608947 */ /* 0x000fea0003800000 */
[----:B------:R-:W-:Y:S01]  /*3320*/  UMOV UR4, 0x10 ;  /* 0x0000001000047882 */ /* 0x000fe20000000000 */
[----:B------:R-:W-:Y:S01]  /*3330*/  HFMA2 R0, -RZ, RZ, 0, 5.9604644775390625e-08 ;  /* 0x00000001ff007431 */ /* 0x000fe200000001ff */
[----:B------:R-:W-:-:S03]  /*3340*/  MOV R3, 0xffff ;  /* 0x0000ffff00037802 */ /* 0x000fc60000000f00 */
[----:B------:R-:W-:Y:S04]  /*3350*/  DEPBAR.LE SB1, 0x36 ;  /* 0x00009d800000791a */ /* 0x000fe80000000000 */
[----:B------:R-:W1:Y:S02]  /*3360*/  UTCATOMSWS.FIND_AND_SET.ALIGN UP0, UR4, UR4 ;  /* 0x00000004000475e3 */ /* 0x000e640008000800 */
[----:B-1----:R-:W-:Y:S01]  /*3370*/  MOV R4, UR4 ;  /* 0x0000000400047c02 */ /* 0x002fe20008000f00 */
[----:B------:R-:W-:Y:S06]  /*3380*/  BRA.U UP0, `(.L_x_63) ;  /* 0x0000000100187547 */ /* 0x000fec000b800000 */
.L_x_64:
[----:B------:R-:W-:Y:S05]  /*3390*/  NANOSLEEP 0x64 ;  /* 0x000000640000795d */ /* 0x000fea0003800000 */
[----:B------:R-:W-:-:S05]  /*33a0*/  UMOV UR4, 0x10 ;  /* 0x0000001000047882 */ /* 0x000fca0000000000 */
[----:B------:R-:W-:Y:S04]  /*33b0*/  DEPBAR.LE SB1, 0x36 ;  /* 0x00009d800000791a */ /* 0x000fe80000000000 */
[----:B------:R-:W1:Y:S02]  /*33c0*/  UTCATOMSWS.FIND_AND_SET.ALIGN UP0, UR4, UR4 ;  /* 0x00000004000475e3 */ /* 0x000e640008000800 */
[----:B-1----:R-:W-:Y:S01]  /*33d0*/  MOV R4, UR4 ;  /* 0x0000000400047c02 */ /* 0x002fe20008000f00 */
[----:B------:R-:W-:Y:S05]  /*33e0*/  BRA.U !UP0, `(.L_x_64) ;  /* 0xfffffffd08e87547 */ /* 0x000fea000b83ffff */
.L_x_63:
[-C--:B------:R-:W-:Y:S02]  /*33f0*/  SHF.L.U32 R3, R3, R4.reuse, RZ ;  /* 0x0000000403037219 */ /* 0x080fe400000006ff */
[----:B------:R-:W-:Y:S01]  /*3400*/  SHF.L.U32 R0, R0, R4, RZ ;  /* 0x0000000400007219 */ /* 0x000fe200000006ff */
[----:B------:R-:W-:Y:S02]  /*3410*/  IMAD.SHL.U32 R4, R4, 0x20, RZ ;  /* 0x0000002004047824 */ /* 0x000fe400078e00ff */
[----:B------:R1:W-:Y:S04]  /*3420*/  ATOMS.OR RZ, [UR5+0x14], R3 ;  /* 0x00001403ffff798c */ /* 0x0003e8000b000005 */
[----:B------:R1:W-:Y:S04]  /*3430*/  ATOMS.OR RZ, [UR5+0x18], R0 ;  /* 0x00001800ffff798c */ /* 0x0003e8000b000005 */
[----:B------:R1:W-:Y:S01]  /*3440*/  STS [UR6+0x180], R4 ;  /* 0x00018004ff007988 */ /* 0x0003e20008000806 */
[----:B------:R-:W-:Y:S05]  /*3450*/  BRA `(.L_x_62) ;  /* 0x0000000000107947 */ /* 0x000fea0003800000 */
.L_x_61:
[----:B------:R-:W-:Y:S02]  /*3460*/  MOV R0, 0xffffffff ;  /* 0xffffffff00007802 */ /* 0x000fe40000000f00 */
[----:B------:R-:W-:-:S03]  /*3470*/  MOV R4, 0x34a0 ;  /* 0x000034a000047802 */ /* 0x000fc60000000f00 */
[----:B------:R1:W-:Y:S04]  /*3480*/  STS [UR6+0x180], R0 ;  /* 0x00018000ff007988 */ /* 0x0003e80008000806 */
[----:B-1---5:R-:W-:Y:S05]  /*3490*/  CALL.REL.NOINC `($__internal_1_$__cuda_sm10x_tcgen05_guardrail_trap_phase_invalid_during_alloc) ;  /* 0x0000006000787944 */ /* 0x022fea0003c00000 */
.L_x_62:
[----:B------:R-:W-:Y:S05]  /*34a0*/  WARPSYNC.ALL ;  /* 0x0000000000007948 */ /* 0x000fea0003800000 */
[----:B------:R-:W2:Y:S01]  /*34b0*/  S2UR UR4, SR_CgaCtaId ;  /* 0x00000000000479c3 */ /* 0x000ea20000008800 */
[----:B------:R-:W-:Y:S01]  /*34c0*/  UMOV UR26, 0x400 ;  /* 0x00000400001a7882 */ /* 0x000fe20000000000 */
[----:B------:R-:W-:-:S06]  /*34d0*/  NOP ;  /* 0x0000000000007918 */ /* 0x000fcc0000000000 */
[----:B------:R-:W-:Y:S06]  /*34e0*/  BAR.ARV 0x6, 0xa0 ;  /* 0x0182800000007b1d */ /* 0x000fec0000002000 */
[----:B------:R-:W3:Y:S01]  /*34f0*/  LDCU UR5, c[0x0][0x38c] ;  /* 0x00007180ff0577ac */ /* 0x000ee20008000800 */
[----:B------:R-:W-:Y:S01]  /*3500*/  LOP3.LUT R2, R2, 0xffff, RZ, 0xc0, !PT ;  /* 0x0000ffff02027812 */ /* 0x000fe200078ec0ff */
[----:B------:R-:W-:Y:S01]  /*3510*/  IMAD.MOV.U32 R11, RZ, RZ, 0x1 ;  /* 0x00000001ff0b7424 */ /* 0x000fe200078e00ff */
[----:B------:R-:W-:Y:S01]  /*3520*/  CS2R R8, SRZ ;  /* 0x0000000000087805 */ /* 0x000fe2000001ff00 */
[----:B------:R-:W4:Y:S01]  /*3530*/  LDCU UR7, c[0x0][0x38c] ;  /* 0x00007180ff0777ac */ /* 0x000f220008000800 */
[----:B------:R-:W-:Y:S01]  /*3540*/  R2UR UR27, R2 ;  /* 0x00000000021b72ca */ /* 0x000fe200000e0000 */
[----:B------:R-:W-:Y:S01]  /*3550*/  IMAD.MOV.U32 R10, RZ, RZ, RZ ;  /* 0x000000ffff0a7224 */ /* 0x000fe200078e00ff */
[----:B------:R-:W-:Y:S01]  /*3560*/  UMOV UR30, URZ ;  /* 0x000000ff001e7c82 */ /* 0x000fe20008000000 */
[----:B------:R-:W-:Y:S01]  /*3570*/  UMOV UR24, URZ ;  /* 0x000000ff00187c82 */ /* 0x000fe20008000000 */
[----:B--2---:R-:W-:Y:S01]  /*3580*/  ULEA UR26, UR4, UR26, 0x18 ;  /* 0x0000001a041a7291 */ /* 0x004fe2000f8ec0ff */
[----:B------:R-:W-:Y:S01]  /*3590*/  UMOV UR38, 0x0 ;  /* 0x0000000000267882 */ /* 0x000fe20000000000 */
[----:B------:R-:W-:-:S02]  /*35a0*/  UMOV UR39, 0x4200490 ;  /* 0x0420049000277882 */ /* 0x000fc40000000000 */
[----:B------:R-:W-:Y:S02]  /*35b0*/  UIADD3 UR4, UPT, UPT, UR26, 0x4400, URZ ;  /* 0x000044001a047890 */ /* 0x000fe4000fffe0ff */
[----:B------:R-:W-:Y:S02]  /*35c0*/  UIADD3 UR6, UPT, UPT, UR26, 0x14400, URZ ;  /* 0x000144001a067890 */ /* 0x000fe4000fffe0ff */
[----:B---3--:R-:W-:Y:S01]  /*35d0*/  UIADD3 UR5, UPT, UPT, UR5, 0x3f, URZ ;  /* 0x0000003f05057890 */ /* 0x008fe2000fffe0ff */
[----:B-1----:R-:W1:Y:S01]  /*35e0*/  LDS R0, [UR26+0x180] ;  /* 0x0001801aff007984 */ /* 0x002e620008000800 */
[----:B------:R-:W-:Y:S01]  /*35f0*/  UMOV UR36, 0x0 ;  /* 0x0000000000247882 */ /* 0x000fe20000000000 */
[----:B------:R-:W-:Y:S01]  /*3600*/  UMOV UR37, 0x4200490 ;  /* 0x0420049000257882 */ /* 0x000fe20000000000 */
[----:B------:R-:W-:Y:S02]  /*3610*/  USHF.R.S32.HI UR40, URZ, 0x1f, UR5 ;  /* 0x0000001fff287899 */ /* 0x000fe40008011405 */
[----:B----4-:R-:W-:-:S02]  /*3620*/  UISETP.GE.AND UP4, UPT, UR7, 0x1, UPT ;  /* 0x000000010700788c */ /* 0x010fc4000bf86270 */
[----:B------:R-:W-:Y:S02]  /*3630*/  ULEA.HI UR40, UR40, UR5, URZ, 0x6 ;  /* 0x0000000528287291 */ /* 0x000fe4000f8f30ff */
[----:B------:R-:W-:Y:S02]  /*3640*/  USHF.R.U32.HI UR5, URZ, 0x4, UR4 ;  /* 0x00000004ff057899 */ /* 0x000fe40008011604 */
[----:B------:R-:W-:Y:S02]  /*3650*/  USHF.R.S32.HI UR40, URZ, 0x6, UR40 ;  /* 0x00000006ff287899 */ /* 0x000fe40008011428 */
[----:B------:R-:W-:Y:S02]  /*3660*/  USHF.R.U32.HI UR4, URZ, 0x4, UR6 ;  /* 0x00000004ff047899 */ /* 0x000fe40008011606 */
[----:B------:R-:W-:Y:S02]  /*3670*/  UISETP.LT.AND UP0, UPT, UR40, 0x1, UPT ;  /* 0x000000012800788c */ /* 0x000fe4000bf01270 */
[----:B------:R-:W-:-:S02]  /*3680*/  ULOP3.LUT UR5, UR5, 0x3fff, URZ, 0xc0, !UPT ;  /* 0x00003fff05057892 */ /* 0x000fc4000f8ec0ff */
[----:B------:R-:W-:Y:S02]  /*3690*/  ULOP3.LUT UR4, UR4, 0x3fff, URZ, 0xc0, !UPT ;  /* 0x00003fff04047892 */ /* 0x000fe4000f8ec0ff */
[----:B------:R-:W-:Y:S02]  /*36a0*/  USEL UR41, UR40, 0x1, !UP0 ;  /* 0x0000000128297887 */ /* 0x000fe4000c000000 */
[----:B------:R-:W-:Y:S02]  /*36b0*/  ULOP3.LUT UR28, UR5, 0x10000, URZ, 0xfc, !UPT ;  /* 0x00010000051c7892 */ /* 0x000fe4000f8efcff */
[----:B------:R-:W-:Y:S02]  /*36c0*/  ULOP3.LUT UR29, UR4, 0x10000, URZ, 0xfc, !UPT ;  /* 0x00010000041d7892 */ /* 0x000fe4000f8efcff */
[----:B------:R-:W-:Y:S01]  /*36d0*/  UIADD3 UR41, UPT, UPT, -UR41, URZ, URZ ;  /* 0x000000ff29297290 */ /* 0x000fe2000fffe1ff */
[----:B------:R-:W-:Y:S01]  /*36e0*/  UMOV UR34, 0x0 ;  /* 0x0000000000227882 */ /* 0x000fe20000000000 */
[----:B------:R-:W-:Y:S01]  /*36f0*/  UMOV UR35, 0x4200490 ;  /* 0x0420049000237882 */ /* 0x000fe20000000000 */
[----:B------:R-:W-:Y:S01]  /*3700*/  UMOV UR32, 0x0 ;  /* 0x0000000000207882 */ /* 0x000fe20000000000 */
[----:B------:R-:W-:Y:S01]  /*3710*/  UMOV UR33, 0x4200490 ;  /* 0x0420049000217882 */ /* 0x000fe20000000000 */
[----:B-1----:R-:W-:-:S15]  /*3720*/  R2UR UR42, R0 ;  /* 0x00000000002a72ca */ /* 0x002fde00000e0000 */
.L_x_71:
[----:B------:R-:W-:Y:S02]  /*3730*/  LEA R0, R10, UR26, 0x3 ;  /* 0x0000001a0a007c11 */ /* 0x000fe4000f8e18ff */
[----:B------:R-:W-:Y:S02]  /*3740*/  SHF.L.U32 R2, R9, 0x1f, RZ ;  /* 0x0000001f09027819 */ /* 0x000fe400000006ff */
[----:B------:R-:W-:Y:S01]  /*3750*/  PLOP3.LUT P0, PT, PT, PT, UP4, 0x80, 0x8 ;  /* 0x000000000008781c */ /* 0x000fe20003f0f048 */
[----:B------:R-:W-:Y:S01]  /*3760*/  VIADD R3, R0, 0xe0 ;  /* 0x000000e000037836 */ /* 0x000fe20000000000 */
[----:B-1----:R-:W1:Y:S02]  /*3770*/  SYNCS.PHASECHK.TRANS64.TRYWAIT P1, [R0+URZ+0xd0], R2 ;  /* 0x0000d002000075a7 */ /* 0x002e6400080211ff */
[----:B-1-3--:R-:W-:Y:S09]  /*3780*/  @!P1 BRA `(.L_x_65) ;  /* 0x0000005400bc9947 */ /* 0x00aff20003800000 */
.L_x_166:
[----:B------:R-:W-:Y:S01]  /*3790*/  LEA R4, R10, UR26, 0x4 ;  /* 0x0000001a0a047c11 */ /* 0x000fe2000f8e20ff */
[----:B------:R-:W-:Y:S01]  /*37a0*/  @UP4 ULEA UR4, UR24, UR26, 0x3 ;  /* 0x0000001a18044291 */ /* 0x000fe2000f8e18ff */
[----:B------:R-:W-:Y:S01]  /*37b0*/  PLOP3.LUT P2, PT, PT, PT, PT, 0x80, 0x8 ;  /* 0x000000000008781c */ /* 0x000fe20003f4f070 */
[----:B------:R-:W-:Y:S01]  /*37c0*/  ULEA UR31, UR30, UR26, 0x3 ;  /* 0x0000001a1e1f7291 */ /* 0x000fe2000f8e18ff */
[----:B------:R-:W-:Y:S02]  /*37d0*/  PRMT R3, RZ, 0x654, R3 ;  /* 0x00000654ff037816 */ /* 0x000fe40000000003 */
[----:B------:R-:W2:Y:S01]  /*37e0*/  LDS.128 R4, [R4+0x160] ;  /* 0x0001600004047984 */ /* 0x000ea20000000c00 */
[----:B-1----:R-:W-:Y:S02]  /*37f0*/  @P0 SHF.L.U32 R2, R8, 0x1f, RZ ;  /* 0x0000001f08020819 */ /* 0x002fe400000006ff */
[----:B------:R-:W-:Y:S01]  /*3800*/  SHF.L.U32 R0, R11, 0x1f, RZ ;  /* 0x0000001f0b007819 */ /* 0x000fe200000006ff */
[----:B------:R-:W-:Y:S01]  /*3810*/  @!PT LDS RZ, [RZ] ;  /* 0x00000000fffff984 */ /* 0x000fe20000000800 */
[----:B------:R-:W-:Y:S01]  /*3820*/  @!PT LDS RZ, [RZ] ;  /* 0x00000000fffff984 */ /* 0x000fe20000000800 */
[----:B------:R-:W-:Y:S01]  /*3830*/  @!PT LDS RZ, [RZ] ;  /* 0x00000000fffff984 */ /* 0x000fe20000000800 */
[----:B------:R-:W-:Y:S01]  /*3840*/  @!PT LDS RZ, [RZ] ;  /* 0x00000000fffff984 */ /* 0x000fe20000000800 */
[----:B------:R1:W-:Y:S06]  /*3850*/  MEMBAR.ALL.CTA ;  /* 0x0000000000007992 */ /* 0x0003ec0000008000 */
[----:B-1----:R-:W1:Y:S02]  /*3860*/  FENCE.VIEW.ASYNC.S ;  /* 0x00000000000073c6 */ /* 0x002e640000000000 */
[----:B-1----:R1:W-:Y:S01]  /*3870*/  SYNCS.ARRIVE.TRANS64.RED.A1T0 RZ, [R3+URZ], RZ ;  /* 0x000000ff03ff79a7 */ /* 0x0023e200081004ff */
[----:B------:R1:W3:Y:S01]  /*3880*/  @P0 SYNCS.PHASECHK.TRANS64.TRYWAIT P2, [UR4], R2 ;  /* 0x00000002ff0005a7 */ /* 0x0002e20008041104 */
[----:B------:R-:W-:Y:S01]  /*3890*/  ULEA.HI UR4, UR30, UR30, URZ, 0x1 ;  /* 0x0000001e1e047291 */ /* 0x000fe2000f8f08ff */
[----:B--2---:R-:W-:-:S03]  /*38a0*/  LOP3.LUT P1, RZ, R6, 0x1, RZ, 0xc0, !PT ;  /* 0x0000000106ff7812 */ /* 0x004fc6000782c0ff */
[----:B------:R-:W-:Y:S02]  /*38b0*/  USHF.L.U32 UR11, UR4, 0x6, URZ ;  /* 0x00000006040b7899 */ /* 0x000fe400080006ff */
[----:B------:R-:W-:Y:S02]  /*38c0*/  ULOP3.LUT UR4, UR4, 0xffe, URZ, 0xc0, !UPT ;  /* 0x00000ffe04047892 */ /* 0x000fe4000f8ec0ff */
[----:B------:R-:W-:Y:S02]  /*38d0*/  ULOP3.LUT UR11, UR11, 0xffffff80, URZ, 0xc0, !UPT ;  /* 0xffffff800b0b7892 */ /* 0x000fe4000f8ec0ff */
[----:B------:R-:W-:Y:S02]  /*38e0*/  UIADD3 UR4, UPT, UPT, -UR4, UR30, URZ ;  /* 0x0000001e04047290 */ /* 0x000fe4000fffe1ff */
[----:B------:R-:W-:Y:S01]  /*38f0*/  UIADD3 UR11, UPT, UPT, UR42, UR11, URZ ;  /* 0x0000000b2a0b7290 */ /* 0x000fe2000fffe0ff */
[----:B------:R-:W2:Y:S03]  /*3900*/  SYNCS.PHASECHK.TRANS64.TRYWAIT P0, [UR31+0x110], R0 ;  /* 0x00011000ff0075a7 */ /* 0x000ea6000800111f */
[----:B------:R-:W-:Y:S01]  /*3910*/  ULEA UR11, UR4, UR11, 0x14 ;  /* 0x0000000b040b7291 */ /* 0x000fe2000f8ea0ff */
[----:B-123--:R-:W-:Y:S11]  /*3920*/  @!P0 BRA `(.L_x_66) ;  /* 0x0000005400688947 */ /* 0x00eff60003800000 */
.L_x_168:
[----:B------:R-:W-:Y:S01]  /*3930*/  IADD3 R10, PT, PT, R10, 0x1, RZ ;  /* 0x000000010a0a7810 */ /* 0x000fe20007ffe0ff */
[----:B------:R-:W-:Y:S06]  /*3940*/  BRA.U !UP4, `(.L_x_67) ;  /* 0x000000010cc07547 */ /* 0x000fec000b800000 */
[----:B------:R-:W-:Y:S01]  /*3950*/  UPLOP3.LUT UP2, UPT, UPT, UPT, UPT, 0x40, 0x4 ;  /* 0x000000000004789c */ /* 0x000fe20003f4e870 */
[----:B------:R-:W-:Y:S01]  /*3960*/  UMOV UR23, UR41 ;  /* 0x0000002900177c82 */ /* 0x000fe20008000000 */
[----:B------:R-:W-:Y:S01]  /*3970*/  UMOV UR22, UR40 ;  /* 0x0000002800167c82 */ /* 0x000fe20008000000 */
[----:B------:R-:W-:-:S08]  /*3980*/  UMOV UR10, UR24 ;  /* 0x00000018000a7c82 */ /* 0x000fd00008000000 */
.L_x_70:
[----:B------:R-:W-:Y:S02]  /*3990*/  UIADD3 UR23, UPT, UPT, UR23, 0x1, URZ ;  /* 0x0000000117177890 */ /* 0x000fe4000fffe0ff */
[----:B--2---:R-:W-:Y:S02]  /*39a0*/  ULEA UR5, UR10, UR26, 0x3 ;  /* 0x0000001a0a057291 */ /* 0x004fe4000f8e18ff */
[----:B------:R-:W-:Y:S01]  /*39b0*/  UISETP.NE.AND UP3, UPT, UR23, URZ, UPT ;  /* 0x000000ff1700728c */ /* 0x000fe2000bf65270 */
[----:B---3--:R-:W-:Y:S10]  /*39c0*/  @P2 BRA `(.L_x_68) ;  /* 0x00000000000c2947 */ /* 0x008ff40003800000 */
[----:B-1----:R-:W-:Y:S04]  /*39d0*/  SHF.L.U32 R2, R8, 0x1f, RZ ;  /* 0x0000001f08027819 */ /* 0x002fe800000006ff */
[----:B------:R-:W1:Y:S02]  /*39e0*/  SYNCS.PHASECHK.TRANS64.TRYWAIT P0, [UR5], R2 ;  /* 0x00000002ff0075a7 */ /* 0x000e640008001105 */
[----:B-1----:R-:W-:Y:S05]  /*39f0*/  @!P0 BRA `(.L_x_69) ;  /* 0x00000054004c8947 */ /* 0x002fea0003800000 */
.L_x_68:
[----:B------:R-:W-:Y:S01]  /*3a00*/  UISETP.NE.AND UP0, UPT, UR22, 0x1, UPT ;  /* 0x000000011600788c */ /* 0x000fe2000bf05270 */
[----:B------:R-:W-:Y:S01]  /*3a10*/  PLOP3.LUT P2, PT, PT, PT, PT, 0x80, 0x8 ;  /* 0x000000000008781c */ /* 0x000fe20003f4f070 */
[----:B------:R-:W-:Y:S02]  /*3a20*/  UIADD3 UR4, UPT, UPT, UR10, 0x1, URZ ;  /* 0x000000010a047890 */ /* 0x000fe4000fffe0ff */
[----:B------:R-:W-:Y:S02]  /*3a30*/  UIADD3 UR25, UPT, UPT, UR5, 0x40, URZ ;  /* 0x0000004005197890 */ /* 0x000fe4000fffe0ff */
[----:B------:R-:W-:Y:S01]  /*3a40*/  UISETP.NE.AND UP1, UPT, UR4, 0x8, UPT ;  /* 0x000000080400788c */ /* 0x000fe2000bf25270 */
[----:B------:R-:W-:Y:S01]  /*3a50*/  PLOP3.LUT P0, PT, PT, PT, UP0, 0x80, 0x8 ;  /* 0x000000000008781c */ /* 0x000fe20003f0f008 */
[----:B------:R-:W-:Y:S02]  /*3a60*/  UIADD3 UR22, UPT, UPT, UR22, -0x1, URZ ;  /* 0xffffffff16167890 */ /* 0x000fe4000fffe0ff */
[----:B------:R-:W-:Y:S02]  /*3a70*/  USEL UR6, URZ, 0x1, UP1 ;  /* 0x00000001ff067887 */ /* 0x000fe40008800000 */
[----:B------:R-:W-:Y:S01]  /*3a80*/  USEL UR24, UR4, URZ, UP1 ;  /* 0x000000ff04187287 */ /* 0x000fe20008800000 */
[----:B------:R-:W-:Y:S01]  /*3a90*/  UMOV UR7, 0x40004040 ;  /* 0x4000404000077882 */ /* 0x000fe20000000000 */
[----:B------:R-:W-:Y:S02]  /*3aa0*/  UMOV UR5, 0x40004040 ;  /* 0x4000404000057882 */ /* 0x000fe40000000000 */
[----:B------:R-:W-:Y:S01]  /*3ab0*/  @UP0 ULEA UR4, UR24, UR26, 0x3 ;  /* 0x0000001a18040291 */ /* 0x000fe2000f8e18ff */
[----:B------:R-:W-:Y:S01]  /*3ac0*/  LOP3.LUT R8, R8, UR6, RZ, 0x3c, !PT ;  /* 0x0000000608087c12 */ /* 0x000fe2000f8e3cff */
[----:B------:R-:W-:Y:S01]  /*3ad0*/  ULEA UR6, UR10, UR29, 0xa ;  /* 0x0000001d0a067291 */ /* 0x000fe2000f8e50ff */
[----:B------:R-:W-:Y:S02]  /*3ae0*/  UMOV UR21, 0x40004040 ;  /* 0x4000404000157882 */ /* 0x000fe40000000000 */
[----:B-1----:R-:W-:Y:S01]  /*3af0*/  @P0 SHF.L.U32 R0, R8, 0x1f, RZ ;  /* 0x0000001f08000819 */ /* 0x002fe200000006ff */
[----:B------:R-:W-:Y:S02]  /*3b00*/  UIADD3 UR20, UPT, UPT, UR6, 0x2, URZ ;  /* 0x0000000206147890 */ /* 0x000fe4000fffe0ff */
[----:B------:R-:W-:Y:S01]  /*3b10*/  UIADD3 UR16, UPT, UPT, UR6, 0x4, URZ ;  /* 0x0000000406107890 */ /* 0x000fe2000fffe0ff */
[----:B------:R2:W3:Y:S01]  /*3b20*/  @P0 SYNCS.PHASECHK.TRANS64.TRYWAIT P2, [UR4], R0 ;  /* 0x00000000ff0005a7 */ /* 0x0004e20008041104 */
[----:B------:R-:W-:Y:S02]  /*3b30*/  ULEA UR4, UR10, UR28, 0x9 ;  /* 0x0000001c0a047291 */ /* 0x000fe4000f8e48ff */
[----:B------:R-:W-:Y:S02]  /*3b40*/  UIADD3 UR12, UPT, UPT, UR6, 0x6, URZ ;  /* 0x00000006060c7890 */ /* 0x000fe4000fffe0ff */
[----:B------:R-:W-:Y:S02]  /*3b50*/  UIADD3 UR18, UPT, UPT, UR4, 0x2, URZ ;  /* 0x0000000204127890 */ /* 0x000fe4000fffe0ff */
[----:B------:R-:W-:Y:S02]  /*3b60*/  UIADD3 UR14, UPT, UPT, UR4, 0x4, URZ ;  /* 0x00000004040e7890 */ /* 0x000fe4000fffe0ff */
[----:B------:R-:W-:Y:S01]  /*3b70*/  UIADD3 UR8, UPT, UPT, UR4, 0x6, URZ ;  /* 0x0000000604087890 */ /* 0x000fe2000fffe0ff */
[----:B------:R2:W-:Y:S01]  /*3b80*/  UTCHMMA gdesc[UR4], gdesc[UR6], tmem[UR11], tmem[UR38], idesc[UR39], UP2 ;  /* 0x00ff2606040075ea */ /* 0x0005e2000900000b */
[----:B------:R-:W-:Y:S01]  /*3b90*/  UPLOP3.LUT UP2, UPT, UPT, UPT, UPT, 0x80, 0x8 ;  /* 0x000000000008789c */ /* 0x000fe20003f4f070 */
[----:B------:R-:W-:Y:S01]  /*3ba0*/  UMOV UR19, 0x40004040 ;  /* 0x4000404000137882 */ /* 0x000fe20000000000 */
[----:B------:R-:W-:Y:S01]  /*3bb0*/  UMOV UR17, 0x40004040 ;  /* 0x4000404000117882 */ /* 0x000fe20000000000 */
[----:B------:R2:W-:Y:S01]  /*3bc0*/  UTCHMMA gdesc[UR18], gdesc[UR20], tmem[UR11], tmem[UR36], idesc[UR37], UPT ;  /* 0x00ff2414120075ea */ /* 0x0005e2000b80000b */
[----:B------:R-:W-:Y:S01]  /*3bd0*/  UMOV UR15, 0x40004040 ;  /* 0x40004040000f7882 */ /* 0x000fe20000000000 */
[----:B------:R-:W-:Y:S01]  /*3be0*/  UMOV UR13, 0x40004040 ;  /* 0x40004040000d7882 */ /* 0x000fe20000000000 */
[----:B------:R-:W-:Y:S01]  /*3bf0*/  UMOV UR9, 0x40004040 ;  /* 0x4000404000097882 */ /* 0x000fe20000000000 */
[----:B------:R2:W-:Y:S01]  /*3c00*/  UTCHMMA gdesc[UR14], gdesc[UR16], tmem[UR11], tmem[UR34], idesc[UR35], UPT ;  /* 0x00ff22100e0075ea */ /* 0x0005e2000b80000b */
[----:B------:R2:W-:Y:S01]  /*3c10*/  UTCHMMA gdesc[UR8], gdesc[UR12], tmem[UR11], tmem[UR32], idesc[UR33], UPT ;  /* 0x00ff200c080075ea */ /* 0x0005e2000b80000b */
[----:B------:R2:W-:Y:S01]  /*3c20*/  UTCBAR.MULTICAST [UR25], URZ, UR27 ;  /* 0x000000ff190073e9 */ /* 0x0005e2000800081b */
[----:B------:R-:W-:Y:S01]  /*3c30*/  UMOV UR10, UR24 ;  /* 0x00000018000a7c82 */ /* 0x000fe20008000000 */
[----:B------:R-:W-:Y:S05]  /*3c40*/  BRA.U UP3, `(.L_x_70) ;  /* 0xfffffffd03507547 */ /* 0x000fea000b83ffff */
.L_x_67:
[----:B--2---:R-:W-:Y:S01]  /*3c50*/  UIADD3 UR4, UPT, UPT, UR30, 0x1, URZ ;  /* 0x000000011e047890 */ /* 0x004fe2000fffe0ff */
[C---:B------:R-:W-:Y:S01]  /*3c60*/  ISETP.NE.AND P0, PT, R10.reuse, 0x2, PT ;  /* 0x000000020a00780c */ /* 0x040fe20003f05270 */
[----:B------:R-:W-:Y:S02]  /*3c70*/  UIADD3 UR5, UPT, UPT, UR31, 0xf0, URZ ;  /* 0x000000f01f057890 */ /* 0x000fe4000fffe0ff */
[----:B------:R-:W-:Y:S01]  /*3c80*/  UISETP.NE.AND UP0, UPT, UR4, 0x4, UPT ;  /* 0x000000040400788c */ /* 0x000fe2000bf05270 */
[----:B-1----:R-:W-:Y:S02]  /*3c90*/  SEL R0, RZ, 0x1, P0 ;  /* 0x00000001ff007807 */ /* 0x002fe40000000000 */
[----:B------:R-:W-:Y:S01]  /*3ca0*/  SEL R10, R10, RZ, P0 ;  /* 0x000000ff0a0a7207 */ /* 0x000fe20000000000 */
[----:B------:R-:W-:Y:S01]  /*3cb0*/  USEL UR6, URZ, 0x1, UP0 ;  /* 0x00000001ff067887 */ /* 0x000fe20008000000 */
[----:B------:R-:W-:Y:S01]  /*3cc0*/  LOP3.LUT R9, R9, R0, RZ, 0x3c, !PT ;  /* 0x0000000009097212 */ /* 0x000fe200078e3cff */
[----:B------:R-:W-:Y:S01]  /*3cd0*/  USEL UR30, UR4, URZ, UP0 ;  /* 0x000000ff041e7287 */ /* 0x000fe20008000000 */
[----:B------:R1:W-:Y:S03]  /*3ce0*/  UTCBAR [UR5], URZ ;  /* 0x000000ff050073e9 */ /* 0x0003e600080000ff */
[----:B------:R-:W-:Y:S01]  /*3cf0*/  LOP3.LUT R11, R11, UR6, RZ, 0x3c, !PT ;  /* 0x000000060b0b7c12 */ /* 0x000fe2000f8e3cff */
[----:B------:R-:W-:Y:S07]  /*3d00*/  @P1 BRA `(.L_x_71) ;  /* 0xfffffff800881947 */ /* 0x000fee000383ffff */
[----:B------:R-:W2:Y:S01]  /*3d10*/  S2UR UR8, SR_CgaCtaId ;  /* 0x00000000000879c3 */ /* 0x000ea20000008800 */
[----:B------:R-:W-:Y:S01]  /*3d20*/  ELECT P0, URZ, PT ;  /* 0x0000000000ff782f */ /* 0x000fe20003800000 */
[----:B------:R-:W-:Y:S01]  /*3d30*/  IMAD.MOV.U32 R0, RZ, RZ, 0x1 ;  /* 0x00000001ff007424 */ /* 0x000fe200078e00ff */
[----:B------:R-:W-:Y:S01]  /*3d40*/  UIADD3 UR26, UPT, UPT, UR26, 0x110, URZ ;  /* 0x000001101a1a7890 */ /* 0x000fe2000fffe0ff */
[----:B------:R-:W-:Y:S01]  /*3d50*/  SHF.L.U32 R2, R11, 0x1f, RZ ;  /* 0x0000001f0b027819 */ /* 0x000fe200000006ff */
[----:B------:R-:W-:-:S03]  /*3d60*/  UMOV UR4, 0x40 ;  /* 0x0000004000047882 */ /* 0x000fc60000000000 */
[----:B------:R-:W-:Y:S01]  /*3d70*/  UVIRTCOUNT.DEALLOC.SMPOOL 0x80 ;  /* 0x000000800000784c */ /* 0x000fe20000000000 */
[----:B--2---:R-:W-:Y:S02]  /*3d80*/  ULEA UR8, UR8, UR4, 0x18 ;  /* 0x0000000408087291 */ /* 0x004fe4000f8ec0ff */
[----:B------:R-:W-:-:S07]  /*3d90*/  ULEA UR4, UR30, UR26, 0x3 ;  /* 0x0000001a1e047291 */ /* 0x000fce000f8e18ff */
[----:B------:R2:W-:Y:S02]  /*3da0*/  @P0 STS.U8 [UR8+0x1c], R0 ;  /* 0x00001c00ff000988 */ /* 0x0005e40008000008 */
[----:B------:R-:W4:Y:S02]  /*3db0*/  SYNCS.PHASECHK.TRANS64.TRYWAIT P0, [UR4], R2 ;  /* 0x00000002ff0075a7 */ /* 0x000f240008001104 */
[----:B--2-4-:R-:W-:Y:S05]  /*3dc0*/  @!P0 BRA `(.L_x_72) ;  /* 0x0000005000708947 */ /* 0x014fea0003800000 */
.L_x_171:
[----:B------:R-:W-:-:S04]  /*3dd0*/  UIADD3 UR4, UPT, UPT, UR30, 0x1, URZ ;  /* 0x000000011e047890 */ /* 0x000fc8000fffe0ff */
[----:B------:R-:W-:-:S04]  /*3de0*/  UISETP.NE.AND UP0, UPT, UR4, 0x4, UPT ;  /* 0x000000040400788c */ /* 0x000fc8000bf05270 */
[----:B------:R-:W-:Y:S02]  /*3df0*/  USEL UR6, URZ, 0x1, UP0 ;  /* 0x00000001ff067887 */ /* 0x000fe40008000000 */
[----:B------:R-:W-:-:S04]  /*3e00*/  USEL UR4, UR4, URZ, UP0 ;  /* 0x000000ff04047287 */ /* 0x000fc80008000000 */
[----:B-1----:R-:W-:Y:S01]  /*3e10*/  ULEA UR5, UR4, UR26, 0x3 ;  /* 0x0000001a04057291 */ /* 0x002fe2000f8e18ff */
[----:B--2---:R-:W-:-:S04]  /*3e20*/  LOP3.LUT R2, R11, UR6, RZ, 0x3c, !PT ;  /* 0x000000060b027c12 */ /* 0x004fc8000f8e3cff */
[----:B------:R-:W-:-:S04]  /*3e30*/  SHF.L.U32 R3, R2, 0x1f, RZ ;  /* 0x0000001f02037819 */ /* 0x000fc800000006ff */
[----:B------:R-:W1:Y:S02]  /*3e40*/  SYNCS.PHASECHK.TRANS64.TRYWAIT P0, [UR5], R3 ;  /* 0x00000003ff0075a7 */ /* 0x000e640008001105 */
[----:B-1----:R-:W-:Y:S05]  /*3e50*/  @!P0 BRA `(.L_x_73) ;  /* 0x0000005000648947 */ /* 0x002fea0003800000 */
.L_x_173:
        /* <DEDUP_REMOVED lines=9> */
.L_x_175:
[----:B------:R-:W-:-:S04]  /*3ef0*/  UIADD3 UR4, UPT, UPT, UR4, 0x1, URZ ;  /* 0x0000000104047890 */ /* 0x000fc8000fffe0ff */
[----:B------:R-:W-:-:S04]  /*3f00*/  UISETP.NE.AND UP0, UPT, UR4, 0x4, UPT ;  /* 0x000000040400788c */ /* 0x000fc8000bf05270 */
[----:B------:R-:W-:Y:S02]  /*3f10*/  USEL UR5, URZ, 0x1, UP0 ;  /* 0x00000001ff057887 */ /* 0x000fe40008000000 */
[----:B------:R-:W-:-:S04]  /*3f20*/  USEL UR4, UR4, URZ, UP0 ;  /* 0x000000ff04047287 */ /* 0x000fc80008000000 */
[----:B------:R-:W-:Y:S01]  /*3f30*/  ULEA UR4, UR4, UR26, 0x3 ;  /* 0x0000001a04047291 */ /* 0x000fe2000f8e18ff */
[----:B------:R-:W-:-:S04]  /*3f40*/  LOP3.LUT R2, R2, UR5, RZ, 0x3c, !PT ;  /* 0x0000000502027c12 */ /* 0x000fc8000f8e3cff */
[----:B------:R-:W-:-:S04]  /*3f50*/  SHF.L.U32 R2, R2, 0x1f, RZ ;  /* 0x0000001f02027819 */ /* 0x000fc800000006ff */
[----:B------:R-:W2:Y:S02]  /*3f60*/  SYNCS.PHASECHK.TRANS64.TRYWAIT P0, [UR4], R2 ;  /* 0x00000002ff0075a7 */ /* 0x000ea40008001104 */
[----:B--2---:R-:W-:Y:S05]  /*3f70*/  @!P0 BRA `(.L_x_75) ;  /* 0x00000050004c8947 */ /* 0x004fea0003800000 */
.L_x_177:
[----:B------:R-:W-:Y:S01]  /*3f80*/  NOP ;  /* 0x0000000000007918 */ /* 0x000fe20000000000 */
[----:B-1----:R-:W1:Y:S01]  /*3f90*/  LDS R0, [UR8+0x14] ;  /* 0x00001408ff007984 */ /* 0x002e620008000800 */
[----:B------:R-:W-:Y:S01]  /*3fa0*/  ULOP3.LUT UR4, UR42, 0xffff, URZ, 0xc0, !UPT ;  /* 0x0000ffff2a047892 */ /* 0x000fe2000f8ec0ff */
[----:B------:R-:W-:Y:S01]  /*3fb0*/  UMOV UR5, 0xffff ;  /* 0x0000ffff00057882 */ /* 0x000fe20000000000 */
[----:B------:R-:W-:Y:S02]  /*3fc0*/  UMOV UR6, 0x1 ;  /* 0x0000000100067882 */ /* 0x000fe40000000000 */
[----:B------:R-:W-:-:S04]  /*3fd0*/  USHF.R.U32.HI UR4, URZ, 0x5, UR4 ;  /* 0x00000005ff047899 */ /* 0x000fc80008011604 */
[----:B------:R-:W-:Y:S02]  /*3fe0*/  USHF.L.U32 UR5, UR5, UR4, URZ ;  /* 0x0000000405057299 */ /* 0x000fe400080006ff */
[----:B------:R-:W-:-:S04]  /*3ff0*/  USHF.L.U32 UR4, UR6, UR4, URZ ;  /* 0x0000000406047299 */ /* 0x000fc800080006ff */
[----:B-1----:R-:W-:-:S04]  /*4000*/  LOP3.LUT R0, R0, UR5, RZ, 0xc0, !PT ;  /* 0x0000000500007c12 */ /* 0x002fc8000f8ec0ff */
[----:B------:R-:W-:-:S13]  /*4010*/  ISETP.NE.AND P0, PT, R0, UR5, PT ;  /* 0x0000000500007c0c */ /* 0x000fda000bf05270 */
[----:B------:R-:W-:Y:S05]  /*4020*/  @P0 BRA `(.L_x_76) ;  /* 0x0000000000580947 */ /* 0x000fea0003800000 */
[----:B------:R-:W1:Y:S02]  /*4030*/  LDS R0, [UR8+0x18] ;  /* 0x00001808ff007984 */ /* 0x000e640008000800 */
[----:B-1----:R-:W-:-:S04]  /*4040*/  LOP3.LUT R0, R0, UR4, RZ, 0xc0, !PT ;  /* 0x0000000400007c12 */ /* 0x002fc8000f8ec0ff */
[----:B------:R-:W-:-:S13]  /*4050*/  ISETP.NE.AND P0, PT, R0, UR4, PT ;  /* 0x0000000400007c0c */ /* 0x000fda000bf05270 */
[----:B------:R-:W-:Y:S05]  /*4060*/  @P0 BRA `(.L_x_77) ;  /* 0x00000000003c0947 */ /* 0x000fea0003800000 */
[----:B------:R-:W1:Y:S01]  /*4070*/  S2R R2, SR_LANEID ;  /* 0x0000000000027919 */ /* 0x000e620000000000 */
[----:B------:R-:W-:-:S06]  /*4080*/  ULOP3.LUT UR5, URZ, UR5, URZ, 0x33, !UPT ;  /* 0x00000005ff057292 */ /* 0x000fcc000f8e33ff */
[----:B------:R-:W-:-:S04]  /*4090*/  IMAD.U32 R0, RZ, RZ, UR5 ;  /* 0x00000005ff007e24 */ /* 0x000fc8000f8e00ff */
[----:B------:R2:W4:Y:S02]  /*40a0*/  REDUX UR7, R0 ;  /* 0x00000000000773c4 */ /* 0x0005240000000000 */
[----:B------:R1:W-:Y:S01]  /*40b0*/  UTCATOMSWS.AND URZ, UR5 ;  /* 0x0000000500ff79e3 */ /* 0x0003e20008000000 */
[----:B--2---:R-:W-:Y:S01]  /*40c0*/  LOP3.LUT R0, RZ, UR4, RZ, 0x33, !PT ;  /* 0x00000004ff007c12 */ /* 0x004fe2000f8e33ff */
[----:B------:R-:W-:Y:S02]  /*40d0*/  VOTEU.ANY UR4, UPT, PT ;  /* 0x0000000000047886 */ /* 0x000fe400038e0100 */
[----:B------:R-:W-:Y:S02]  /*40e0*/  UFLO.U32 UR4, UR4 ;  /* 0x00000004000472bd */ /* 0x000fe400080e0000 */
[----:B------:R-:W2:Y:S04]  /*40f0*/  REDUX UR6, R0 ;  /* 0x00000000000673c4 */ /* 0x000ea80000000000 */
[----:B-1----:R-:W-:-:S02]  /*4100*/  ISETP.EQ.U32.AND P0, PT, R2, UR4, PT ;  /* 0x0000000402007c0c */ /* 0x002fc4000bf02070 */
[----:B----4-:R-:W-:-:S11]  /*4110*/  MOV R2, UR7 ;  /* 0x0000000700027c02 */ /* 0x010fd60008000f00 */
[----:B------:R1:W-:Y:S01]  /*4120*/  @P0 ATOMS.AND RZ, [UR8+0x14], R2 ;  /* 0x00001402ffff098c */ /* 0x0003e2000a800008 */
[----:B--2---:R-:W-:-:S05]  /*4130*/  IMAD.U32 R0, RZ, RZ, UR6 ;  /* 0x00000006ff007e24 */ /* 0x004fca000f8e00ff */
[----:B------:R1:W-:Y:S01]  /*4140*/  @P0 ATOMS.AND RZ, [UR8+0x18], R0 ;  /* 0x00001800ffff098c */ /* 0x0003e2000a800008 */
[----:B------:R-:W-:Y:S05]  /*4150*/  BRA `(.L_x_78) ;  /* 0x0000000000147947 */ /* 0x000fea0003800000 */
.L_x_77:
[----:B------:R-:W-:Y:S02]  /*4160*/  MOV R2, 0x4180 ;  /* 0x0000418000027802 */ /* 0x000fe40000000f00 */
[----:B---3-5:R-:W-:Y:S05]  /*4170*/  CALL.REL.NOINC `($__internal_0_$__cuda_sm10x_tcgen05_guardrail_trap_col_being_dealloced_not_returned_by_alloc) ;  /* 0x0000005400347944 */ /* 0x028fea0003c00000 */
[----:B------:R-:W-:Y:S05]  /*4180*/  BRA `(.L_x_78) ;  /* 0x0000000000087947 */ /* 0x000fea0003800000 */
.L_x_76:
[----:B------:R-:W-:Y:S02]  /*4190*/  MOV R2, 0x41b0 ;  /* 0x000041b000027802 */ /* 0x000fe40000000f00 */
[----:B---3-5:R-:W-:Y:S05]  /*41a0*/  CALL.REL.NOINC `($__internal_2_$__cuda_sm10x_tcgen05_guardrail_trap_unallocated_columns_being_dealloced) ;  /* 0x0000005400407944 */ /* 0x028fea0003c00000 */
.L_x_78:
[----:B------:R-:W-:Y:S01]  /*41b0*/  NOP ;  /* 0x0000000000007918 */ /* 0x000fe20000000000 */
[----:B------:R-:W-:Y:S05]  /*41c0*/  EXIT ;  /* 0x000000000000794d */ /* 0x000fea0003800000 */
.L_x_60:
[----:B------:R-:W-:-:S09]  /*41d0*/  UISETP.NE.OR UP0, UPT, UR17, 0x3, !UP3 ;  /* 0x000000031100788c */ /* 0x000fd2000df05670 */
[----:B------:R-:W-:Y:S05]  /*41e0*/  BRA.U UP0, `(.L_x_79) ;  /* 0x00000011005c7547 */ /* 0x000fea000b800000 */
[----:B------:R-:W1:Y:S01]  /*41f0*/  S2UR UR10, SR_CgaCtaId ;  /* 0x00000000000a79c3 */ /* 0x000e620000008800 */
[----:B------:R-:W2:Y:S01]  /*4200*/  LDCU UR31, c[0x0][0x370] ;  /* 0x00006e00ff1f77ac */ /* 0x000ea20008000800 */
[----:B------:R-:W-:Y:S02]  /*4210*/  HFMA2 R13, -RZ, RZ, 0, 0 ;  /* 0x00000000ff0d7431 */ /* 0x000fe400000001ff */
[----:B------:R-:W-:Y:S01]  /*4220*/  IMAD.MOV.U32 R15, RZ, RZ, 0x1 ;  /* 0x00000001ff0f7424 */ /* 0x000fe200078e00ff */
[----:B------:R-:W-:Y:S01]  /*4230*/  MOV R7, 0x1000 ;  /* 0x0000100000077802 */ /* 0x000fe20000000f00 */
[----:B------:R-:W2:Y:S01]  /*4240*/  LDCU.128 UR44, c[0x0][0xb10] ;  /* 0x00016200ff2c77ac */ /* 0x000ea20008000c00 */
[----:B------:R-:W-:Y:S01]  /*4250*/  IMAD.MOV.U32 R14, RZ, RZ, RZ ;  /* 0x000000ffff0e7224 */ /* 0x000fe200078e00ff */
[----:B------:R-:W3:Y:S01]  /*4260*/  LDC.64 R16, c[0x0][0x348] ;  /* 0x0000d200ff107b82 */ /* 0x000ee20000000a00 */
[----:B------:R-:W4:Y:S01]  /*4270*/  LDCU UR30, c[0x0][0x374] ;  /* 0x00006e80ff1e77ac */ /* 0x000f220008000800 */
[----:B------:R-:W1:Y:S06]  /*4280*/  LDCU UR15, c[0x0][0xb0c] ;  /* 0x00016180ff0f77ac */ /* 0x000e6c0008000800 */
[----:B------:R-:W3:Y:S01]  /*4290*/  LDC.64 R2, c[0x0][0x888] ;  /* 0x00022200ff027b82 */ /* 0x000ee20000000a00 */
[----:B------:R-:W3:Y:S01]  /*42a0*/  LDCU UR49, c[0x0][0xb20] ;  /* 0x00016400ff3177ac */ /* 0x000ee20008000800 */
[----:B------:R-:W3:Y:S06]  /*42b0*/  LDCU UR4, c[0x0][0xb30] ;  /* 0x00016600ff0477ac */ /* 0x000eec0008000800 */
[----:B------:R-:W3:Y:S01]  /*42c0*/  LDC.64 R4, c[0x0][0x890] ;  /* 0x00022400ff047b82 */ /* 0x000ee20000000a00 */
[----:B------:R-:W-:Y:S01]  /*42d0*/  UMOV UR21, 0x400 ;  /* 0x0000040000157882 */ /* 0x000fe20000000000 */
[----:B--2---:R-:W-:-:S02]  /*42e0*/  UIMAD.WIDE.U32 UR6, UR31, UR44, URZ ;  /* 0x0000002c1f0672a5 */ /* 0x004fc4000f8e00ff */
[----:B----4-:R-:W-:Y:S02]  /*42f0*/  UIMAD.WIDE.U32 UR8, UR30, UR47, URZ ;  /* 0x0000002f1e0872a5 */ /* 0x010fe4000f8e00ff */
[----:B-1----:R-:W-:Y:S02]  /*4300*/  ULEA UR21, UR10, UR21, 0x18 ;  /* 0x000000150a157291 */ /* 0x002fe4000f8ec0ff */
[----:B------:R-:W-:Y:S02]  /*4310*/  UPLOP3.LUT UP3, UPT, UPT, UPT, UPT, 0x40, 0x4 ;  /* 0x000000000004789c */ /* 0x000fe40003f6e870 */
[----:B------:R-:W-:Y:S02]  /*4320*/  UIADD3 UR37, UPT, UPT, UR21, 0x98, URZ ;  /* 0x0000009815257890 */ /* 0x000fe4000fffe0ff */
[----:B------:R-:W-:Y:S02]  /*4330*/  UIADD3 UR33, UPT, UPT, UR21, 0x80, URZ ;  /* 0x0000008015217890 */ /* 0x000fe4000fffe0ff */
[----:B------:R-:W-:-:S02]  /*4340*/  UIADD3 UR25, UPT, UPT, UR21, 0x88, URZ ;  /* 0x0000008815197890 */ /* 0x000fc4000fffe0ff */
[----:B------:R-:W-:Y:S01]  /*4350*/  UIADD3 UR17, UPT, UPT, UR21, 0x90, URZ ;  /* 0x0000009015117890 */ /* 0x000fe2000fffe0ff */
[----:B------:R-:W-:Y:S01]  /*4360*/  UMOV UR6, UR7 ;  /* 0x0000000700067c82 */ /* 0x000fe20008000000 */
[----:B------:R-:W-:Y:S01]  /*4370*/  UMOV UR41, UR9 ;  /* 0x0000000900297c82 */ /* 0x000fe20008000000 */
[----:B------:R-:W-:Y:S02]  /*4380*/  UISETP.GE.AND UP0, UPT, UR42, 0x1, UPT ;  /* 0x000000012a00788c */ /* 0x000fe4000bf06270 */
[----:B------:R-:W-:Y:S01]  /*4390*/  UISETP.NE.AND UP4, UPT, UR42, 0x1, UPT ;  /* 0x000000012a00788c */ /* 0x000fe2000bf85270 */
[----:B------:R-:W1:Y:S01]  /*43a0*/  LDCU.64 UR22, c[0x0][0xb28] ;  /* 0x00016500ff1677ac */ /* 0x000e620008000a00 */
[----:B------:R-:W-:Y:S02]  /*43b0*/  UISETP.NE.AND UP6, UPT, UR15, 0x1, UPT ;  /* 0x000000010f00788c */ /* 0x000fe4000bfc5270 */
[----:B------:R-:W-:Y:S02]  /*43c0*/  UISETP.NE.AND UP5, UPT, UR46, 0x1, UPT ;  /* 0x000000012e00788c */ /* 0x000fe4000bfa5270 */
[----:B------:R-:W-:-:S02]  /*43d0*/  UPRMT UR37, UR10, 0x654, UR37 ;  /* 0x000006540a257896 */ /* 0x000fc40008000025 */
[----:B------:R-:W-:Y:S02]  /*43e0*/  USHF.R.U32.HI UR43, URZ, UR45, UR6 ;  /* 0x0000002dff2b7299 */ /* 0x000fe40008011606 */
[----:B------:R-:W-:Y:S02]  /*43f0*/  UPRMT UR40, UR10, 0x654, UR33 ;  /* 0x000006540a287896 */ /* 0x000fe40008000021 */
[----:B------:R-:W-:Y:S02]  /*4400*/  UPRMT UR39, UR10, 0x654, UR25 ;  /* 0x000006540a277896 */ /* 0x000fe40008000019 */
[----:B------:R-:W-:Y:S02]  /*4410*/  UPRMT UR38, UR10, 0x654, UR17 ;  /* 0x000006540a267896 */ /* 0x000fe40008000011 */
[----:B---3--:R-:W-:Y:S02]  /*4420*/  USHF.R.U32.HI UR41, URZ, UR49, UR41 ;  /* 0x00000031ff297299 */ /* 0x008fe40008011629 */
[----:B------:R-:W-:-:S11]  /*4430*/  UISETP.NE.AND UP2, UPT, UR4, 0x1, UPT ;  /* 0x000000010400788c */ /* 0x000fd6000bf45270 */
.L_x_90:
[C---:B------:R-:W-:Y:S02]  /*4440*/  LEA R12, R14.reuse, UR21, 0x3 ;  /* 0x000000150e0c7c11 */ /* 0x040fe4000f8e18ff */
[----:B------:R-:W-:Y:S02]  /*4450*/  SHF.L.U32 R0, R13, 0x1f, RZ ;  /* 0x0000001f0d007819 */ /* 0x000fe400000006ff */
[----:B------:R-:W-:Y:S02]  /*4460*/  LEA R8, R14, UR21, 0x4 ;  /* 0x000000150e087c11 */ /* 0x000fe4000f8e20ff */
[----:B--2---:R-:W2:Y:S02]  /*4470*/  SYNCS.PHASECHK.TRANS64.TRYWAIT P0, [R12+URZ+0xd0], R0 ;  /* 0x0000d0000c0075a7 */ /* 0x004ea400080011ff */
[----:B--2---:R-:W-:Y:S05]  /*4480*/  @!P0 BRA `(.L_x_80) ;  /* 0x0000004c00208947 */ /* 0x004fea0003800000 */
.L_x_178:
[----:B------:R-:W3:Y:S01]  /*4490*/  LDS.128 R8, [R8+0x160] ;  /* 0x0001600008087984 */ /* 0x000ee20000000c00 */
[----:B------:R-:W-:Y:S01]  /*44a0*/  UISETP.GE.AND UP0, UPT, UR42, 0x1, UPT ;  /* 0x000000012a00788c */ /* 0x000fe2000bf06270 */
[----:B------:R-:W-:Y:S01]  /*44b0*/  @!PT LDS RZ, [RZ] ;  /* 0x00000000fffff984 */ /* 0x000fe20000000800 */
[----:B------:R-:W-:Y:S01]  /*44c0*/  @!PT LDS RZ, [RZ] ;  /* 0x00000000fffff984 */ /* 0x000fe20000000800 */
[----:B------:R-:W-:Y:S01]  /*44d0*/  @!PT LDS RZ, [RZ] ;  /* 0x00000000fffff984 */ /* 0x000fe20000000800 */
[----:B------:R-:W-:Y:S01]  /*44e0*/  @!PT LDS RZ, [RZ] ;  /* 0x00000000fffff984 */ /* 0x000fe20000000800 */
[----:B------:R4:W-:Y:S06]  /*44f0*/  MEMBAR.ALL.CTA ;  /* 0x0000000000007992 */ /* 0x0009ec0000008000 */
[----:B----4-:R-:W4:Y:S01]  /*4500*/  FENCE.VIEW.ASYNC.S ;  /* 0x00000000000073c6 */ /* 0x010f220000000000 */
[----:B---3--:R-:W-:Y:S11]  /*4510*/  LOP3.LUT P0, RZ, R10, 0x1, RZ, 0xc0, !PT ;  /* 0x000000010aff7812 */ /* 0x008ff6000780c0ff */
[----:B------:R-:W-:Y:S02]  /*4520*/  @!UPT UIADD3 URZ, UPT, UPT, URZ, URZ, URZ ;  /* 0x000000fffffff290 */ /* 0x000fe4000fffe0ff */
[----:B----4-:R-:W-:Y:S01]  /*4530*/  VOTEU.ANY UP1, P0 ;  /* 0x0000000000ff7886 */ /* 0x010fe20000020100 */
[----:B------:R-:W-:Y:S11]  /*4540*/  PLOP3.LUT P0, PT, PT, PT, UP1, 0x80, 0x8 ;  /* 0x000000000008781c */ /* 0x000ff60003f0f018 */
[----:B------:R-:W-:Y:S02]  /*4550*/  @!UPT UIADD3 URZ, UPT, UPT, URZ, URZ, URZ ;  /* 0x000000fffffff290 */ /* 0x000fe4000fffe0ff */
[----:B--2---:R-:W-:Y:S02]  /*4560*/  @P0 SHF.R.U32.HI R0, RZ, 0x10, R9 ;  /* 0x00000010ff000819 */ /* 0x004fe40000011609 */
[----:B------:R-:W-:Y:S02]  /*4570*/  @P0 MOV R6, R8 ;  /* 0x0000000800060202 */ /* 0x000fe40000000f00 */
[----:B------:R-:W-:Y:S01]  /*4580*/  @P0 R2UR UR4, R0 ;  /* 0x00000000000402ca */ /* 0x000fe200000e0000 */
[----:B------:R-:W-:Y:S01]  /*4590*/  VIADD R0, R12, 0xe0 ;  /* 0x000000e00c007836 */ /* 0x000fe20000000000 */
[----:B------:R-:W-:Y:S02]  /*45a0*/  @P0 LOP3.LUT R8, R9, 0xffff, RZ, 0xc0, !PT ;  /* 0x0000ffff09080812 */ /* 0x000fe400078ec0ff */
[----:B------:R-:W-:Y:S02]  /*45b0*/  @P0 R2UR UR6, R6 ;  /* 0x00000000060602ca */ /* 0x000fe400000e0000 */
[----:B------:R-:W-:Y:S02]  /*45c0*/  PRMT R0, RZ, 0x654, R0 ;  /* 0x00000654ff007816 */ /* 0x000fe40000000000 */
[----:B------:R-:W-:Y:S02]  /*45d0*/  @P0 R2UR UR5, R8 ;  /* 0x00000000080502ca */ /* 0x000fe400000e0000 */
[----:B------:R2:W-:Y:S03]  /*45e0*/  SYNCS.ARRIVE.TRANS64.RED.A1T0 RZ, [R0+URZ], RZ ;  /* 0x000000ff00ff79a7 */ /* 0x0005e600081004ff */
[----:B------:R-:W-:Y:S04]  /*45f0*/  @UP1 UMOV UR29, UR4 ;  /* 0x00000004001d1c82 */ /* 0x000fe80008000000 */
[----:B------:R-:W-:Y:S04]  /*4600*/  @UP1 UMOV UR14, UR6 ;  /* 0x00000006000e1c82 */ /* 0x000fe80008000000 */
[----:B------:R-:W-:Y:S01]  /*4610*/  @UP1 UMOV UR13, UR5 ;  /* 0x00000005000d1c82 */ /* 0x000fe20008000000 */
[----:B------:R-:W-:Y:S05]  /*4620*/  BRA.U !UP0, `(.L_x_81) ;  /* 0x0000000108a47547 */ /* 0x000fea000b800000 */
[----:B------:R-:W-:Y:S02]  /*4630*/  UIMAD.WIDE.U32 UR18, UR13, UR47, URZ ;  /* 0x0000002f0d1272a5 */ /* 0x000fe4000f8e00ff */
[----:B------:R-:W-:Y:S02]  /*4640*/  UIMAD.WIDE.U32 UR26, UR14, UR44, URZ ;  /* 0x0000002c0e1a72a5 */ /* 0x000fe4000f8e00ff */
[----:B------:R-:W-:Y:S02]  /*4650*/  USEL UR4, UR30, UR41, !UP5 ;  /* 0x000000291e047287 */ /* 0x000fe4000e800000 */
[----:B------:R-:W-:Y:S02]  /*4660*/  USEL UR7, UR31, UR43, !UP6 ;  /* 0x0000002b1f077287 */ /* 0x000fe4000f000000 */
[----:B-1----:R-:W-:Y:S02]  /*4670*/  UIMAD.WIDE.U32 UR8, UR4, UR22, URZ ;  /* 0x00000016040872a5 */ /* 0x002fe4000f8e00ff */
[----:B------:R-:W-:Y:S01]  /*4680*/  UIMAD.WIDE.U32 UR10, UR7, UR22, URZ ;  /* 0x00000016070a72a5 */ /* 0x000fe2000f8e00ff */
[----:B------:R-:W-:Y:S02]  /*4690*/  UMOV UR5, UR19 ;  /* 0x0000001300057c82 */ /* 0x000fe40008000000 */
[----:B------:R-:W-:Y:S03]  /*46a0*/  USHF.R.U32.HI UR6, URZ, UR49, UR5 ;  /* 0x00000031ff067299 */ /* 0x000fe60008011605 */
[----:B------:R-:W-:Y:S01]  /*46b0*/  UMOV UR5, UR27 ;  /* 0x0000001b00057c82 */ /* 0x000fe20008000000 */
[----:B------:R-:W-:Y:S02]  /*46c0*/  USEL UR6, UR13, UR6, !UP5 ;  /* 0x000000060d067287 */ /* 0x000fe4000e800000 */
[----:B------:R-:W-:Y:S03]  /*46d0*/  USHF.R.U32.HI UR12, URZ, UR45, UR5 ;  /* 0x0000002dff0c7299 */ /* 0x000fe60008011605 */
[----:B------:R-:W-:Y:S02]  /*46e0*/  UMOV UR5, UR9 ;  /* 0x0000000900057c82 */ /* 0x000fe40008000000 */
[----:B------:R-:W-:Y:S03]  /*46f0*/  @UP4 USHF.R.U32.HI UR4, URZ, UR23, UR5 ;  /* 0x00000017ff044299 */ /* 0x000fe60008011605 */
[----:B------:R-:W-:Y:S01]  /*4700*/  UMOV UR5, UR11 ;  /* 0x0000000b00057c82 */ /* 0x000fe20008000000 */
[----:B------:R-:W-:Y:S02]  /*4710*/  UIMAD UR4, UR42, UR4, URZ ;  /* 0x000000042a0472a4 */ /* 0x000fe4000f8e02ff */
[----:B------:R-:W-:Y:S02]  /*4720*/  @UP4 USHF.R.U32.HI UR7, URZ, UR23, UR5 ;  /* 0x00000017ff074299 */ /* 0x000fe40008011605 */
[----:B------:R-:W-:Y:S02]  /*4730*/  UIMAD.WIDE.U32 UR10, UR6, UR22, URZ ;  /* 0x00000016060a72a5 */ /* 0x000fe4000f8e00ff */
[----:B------:R-:W-:Y:S02]  /*4740*/  USEL UR5, UR14, UR12, !UP6 ;  /* 0x0000000c0e057287 */ /* 0x000fe4000f000000 */
[----:B------:R-:W-:Y:S02]  /*4750*/  UIMAD UR8, UR42, UR7, URZ ;  /* 0x000000072a0872a4 */ /* 0x000fe4000f8e02ff */
[----:B------:R-:W-:Y:S03]  /*4760*/  UISETP.GE.AND UP0, UPT, UR6, UR4, UPT ;  /* 0x000000040600728c */ /* 0x000fe6000bf06270 */
[----:B------:R-:W-:Y:S01]  /*4770*/  UMOV UR4, UR11 ;  /* 0x0000000b00047c82 */ /* 0x000fe20008000000 */
[----:B------:R-:W-:Y:S02]  /*4780*/  UISETP.GE.OR UP0, UPT, UR5, UR8, UP0 ;  /* 0x000000080500728c */ /* 0x000fe40008706670 */
[----:B------:R-:W-:Y:S02]  /*4790*/  USHF.R.U32.HI UR4, URZ, UR23, UR4 ;  /* 0x00000017ff047299 */ /* 0x000fe40008011604 */
[----:B------:R-:W-:Y:S02]  /*47a0*/  UIMAD.WIDE.U32 UR8, UR5, UR22, URZ ;  /* 0x00000016050872a5 */ /* 0x000fe4000f8e00ff */
[----:B------:R-:W-:Y:S04]  /*47b0*/  USEL UR10, UR6, UR4, !UP4 ;  /* 0x00000004060a7287 */ /* 0x000fe8000e000000 */
[----:B------:R-:W-:Y:S01]  /*47c0*/  UIADD3 UR11, UPT, UPT, -UR10, URZ, URZ ;  /* 0x000000ff0a0b7290 */ /* 0x000fe2000fffe1ff */
[----:B------:R-:W-:Y:S02]  /*47d0*/  @!UP0 UMOV UR4, UR9 ;  /* 0x0000000900048c82 */ /* 0x000fe40008000000 */
[----:B------:R-:W-:Y:S02]  /*47e0*/  @!UP0 USHF.R.U32.HI UR4, URZ, UR23, UR4 ;  /* 0x00000017ff048299 */ /* 0x000fe40008011604 */
[----:B------:R-:W-:Y:S02]  /*47f0*/  UIMAD UR8, UR42, UR11, UR6 ;  /* 0x0000000b2a0872a4 */ /* 0x000fe4000f8e0206 */
[----:B------:R-:W-:Y:S04]  /*4800*/  @!UP0 USEL UR4, UR5, UR4, !UP4 ;  /* 0x0000000405048287 */ /* 0x000fe8000e000000 */
[----:B------:R-:W-:Y:S02]  /*4810*/  @!UP0 UIMAD UR8, UR7, UR8, UR4 ;  /* 0x00000008070882a4 */ /* 0x000fe4000f8e0204 */
[----:B------:R-:W-:Y:S02]  /*4820*/  @!UP0 UIADD3 UR9, UPT, UPT, UR10, -UR4, URZ ;  /* 0x800000040a098290 */ /* 0x000fe4000fffe0ff */
[----:B------:R-:W-:Y:S02]  /*4830*/  UIADD3 UR4, UPT, UPT, -UR5, URZ, URZ ;  /* 0x000000ff05047290 */ /* 0x000fe4000fffe1ff */
[----:B------:R-:W-:Y:S02]  /*4840*/  UIADD3 UR7, UPT, UPT, -UR6, URZ, URZ ;  /* 0x000000ff06077290 */ /* 0x000fe4000fffe1ff */
[----:B------:R-:W-:Y:S02]  /*4850*/  @!UP0 UIMAD UR6, UR9, UR42, UR5 ;  /* 0x0000002a090682a4 */ /* 0x000fe4000f8e0205 */
[----:B------:R-:W-:Y:S02]  /*4860*/  UIMAD UR14, UR15, UR4, UR14 ;  /* 0x000000040f0e72a4 */ /* 0x000fe4000f8e020e */
[----:B------:R-:W-:Y:S01]  /*4870*/  UIMAD UR13, UR46, UR7, UR13 ;  /* 0x000000072e0d72a4 */ /* 0x000fe2000f8e020d */
[----:B------:R-:W-:Y:S02]  /*4880*/  @!UP0 UMOV UR5, UR8 ;  /* 0x0000000800058c82 */ /* 0x000fe40008000000 */
[----:B------:R-:W-:Y:S02]  /*4890*/  UIMAD UR14, UR5, UR15, UR14 ;  /* 0x0000000f050e72a4 */ /* 0x000fe4000f8e020e */
[----:B------:R-:W-:Y:S11]  /*48a0*/  UIMAD UR13, UR6, UR46, UR13 ;  /* 0x0000002e060d72a4 */ /* 0x000ff6000f8e020d */
[----:B------:R-:W-:Y:S01]  /*48b0*/  @!UPT UIADD3 URZ, UPT, UPT, URZ, URZ, URZ ;  /* 0x000000fffffff290 */ /* 0x000fe2000fffe0ff */
.L_x_81:
[----:B------:R-:W3:Y:S01]  /*48c0*/  @!UP2 LDCU.128 UR8, c[0x0][0xb10] ;  /* 0x00016200ff08a7ac */ /* 0x000ee20008000c00 */
[C---:B------:R-:W-:Y:S02]  /*48d0*/  ISETP.NE.U32.AND P1, PT, R4.reuse, RZ, PT ;  /* 0x000000ff0400720c */ /* 0x040fe40003f25070 */
[----:B------:R-:W-:Y:S02]  /*48e0*/  ISETP.NE.U32.AND P0, PT, R4, RZ, PT ;  /* 0x000000ff0400720c */ /* 0x000fe40003f05070 */
[C---:B------:R-:W-:Y:S02]  /*48f0*/  ISETP.NE.AND.EX P1, PT, R5.reuse, RZ, PT, P1 ;  /* 0x000000ff0500720c */ /* 0x040fe40003f25310 */
[----:B------:R-:W-:Y:S01]  /*4900*/  ISETP.NE.AND.EX P0, PT, R5, RZ, PT, P0 ;  /* 0x000000ff0500720c */ /* 0x000fe20003f05300 */
[----:B------:R-:W4:Y:S01]  /*4910*/  @!UP2 LDCU UR5, c[0x0][0xb0c] ;  /* 0x00016180ff05a7ac */ /* 0x000f220008000800 */
[----:B------:R-:W-:Y:S01]  /*4920*/  SHF.L.U32 R9, R15, 0x1f, RZ ;  /* 0x0000001f0f097819 */ /* 0x000fe200000006ff */
[----:B------:R-:W-:Y:S02]  /*4930*/  USHF.L.U32 UR35, UR16, 0x6, URZ ;  /* 0x0000000610237899 */ /* 0x000fe400080006ff */
[----:B------:R-:W-:Y:S02]  /*4940*/  USHF.L.U32 UR34, UR20, 0x7, URZ ;  /* 0x0000000714227899 */ /* 0x000fe400080006ff */
[----:B---3--:R-:W-:Y:S07]  /*4950*/  UIMAD.WIDE.U32 UR6, UR14, UR8, URZ ;  /* 0x000000080e0672a5 */ /* 0x008fee000f8e00ff */
[----:B------:R-:W-:Y:S01]  /*4960*/  @!UP2 UMOV UR4, UR7 ;  /* 0x000000070004ac82 */ /* 0x000fe20008000000 */
[----:B----4-:R-:W-:Y:S02]  /*4970*/  @!UP2 UISETP.NE.AND UP0, UPT, UR5, 0x1, UPT ;  /* 0x000000010500a88c */ /* 0x010fe4000bf05270 */
[----:B------:R-:W-:Y:S02]  /*4980*/  @!UP2 USHF.R.U32.HI UR4, URZ, UR9, UR4 ;  /* 0x00000009ff04a299 */ /* 0x000fe40008011604 */
[----:B------:R-:W-:Y:S02]  /*4990*/  UIMAD.WIDE.U32 UR6, UR13, UR11, URZ ;  /* 0x0000000b0d0672a5 */ /* 0x000fe4000f8e00ff */
[----:B------:R-:W-:Y:S02]  /*49a0*/  @!UP2 USEL UR8, UR14, UR4, !UP0 ;  /* 0x000000040e08a287 */ /* 0x000fe4000c000000 */
[----:B------:R-:W-:Y:S03]  /*49b0*/  @!UP2 UISETP.NE.AND UP0, UPT, UR10, 0x1, UPT ;  /* 0x000000010a00a88c */ /* 0x000fe6000bf05270 */
[----:B------:R-:W-:Y:S02]  /*49c0*/  @!UP2 UMOV UR6, UR7 ;  /* 0x000000070006ac82 */ /* 0x000fe40008000000 */
[----:B------:R-:W3:Y:S02]  /*49d0*/  @!UP2 LDCU UR4, c[0x0][0xb20] ;  /* 0x00016400ff04a7ac */ /* 0x000ee40008000800 */
[----:B---3--:R-:W-:Y:S04]  /*49e0*/  @!UP2 USHF.R.U32.HI UR6, URZ, UR4, UR6 ;  /* 0x00000004ff06a299 */ /* 0x008fe80008011606 */
[----:B------:R-:W-:Y:S04]  /*49f0*/  @!UP2 USEL UR6, UR13, UR6, !UP0 ;  /* 0x000000060d06a287 */ /* 0x000fe8000c000000 */
[----:B------:R-:W-:Y:S02]  /*4a00*/  @!UP2 UIADD3 UR4, UPT, UPT, -UR8, UR6, URZ ;  /* 0x000000060804a290 */ /* 0x000fe4000fffe1ff */
[----:B------:R-:W-:Y:S02]  /*4a10*/  @!UP2 UIADD3 UR6, UPT, UPT, UR8, -UR6, URZ ;  /* 0x800000060806a290 */ /* 0x000fe4000fffe0ff */
[----:B------:R-:W-:Y:S02]  /*4a20*/  @!UP2 UIMAD UR14, UR4, UR5, UR14 ;  /* 0x00000005040ea2a4 */ /* 0x000fe4000f8e020e */
[----:B------:R-:W-:Y:S01]  /*4a30*/  @!UP2 UIMAD UR13, UR6, UR10, UR13 ;  /* 0x0000000a060da2a4 */ /* 0x000fe2000f8e020d */
[----:B------:R-:W-:Y:S11]  /*4a40*/  BRA.U UP3, `(.L_x_82) ;  /* 0x0000000103107547 */ /* 0x000ff6000b800000 */
[----:B------:R-:W-:Y:S04]  /*4a50*/  MOV R6, UR48 ;  /* 0x0000003000067c02 */ /* 0x000fe80008000f00 */
[----:B------:R-:W-:Y:S04]  /*4a60*/  SHF.L.U32 R6, R6, 0x1f, RZ ;  /* 0x0000001f06067819 */ /* 0x000fe800000006ff */
[----:B------:R-:W3:Y:S02]  /*4a70*/  SYNCS.PHASECHK.TRANS64.TRYWAIT P2, [UR21+0xc8], R6 ;  /* 0x0000c806ff0075a7 */ /* 0x000ee40008041115 */
[----:B---3--:R-:W-:Y:S05]  /*4a80*/  @!P2 BRA `(.L_x_83) ;  /* 0x0000004400b4a947 */ /* 0x008fea0003800000 */
.L_x_82:
[----:B------:R-:W-:Y:S05]  /*4a90*/  @!P1 BRA `(.L_x_84) ;  /* 0x0000000000309947 */ /* 0x000fea0003800000 */
[----:B------:R-:W-:Y:S01]  /*4aa0*/  ISETP.NE.U32.AND P1, PT, R2, RZ, PT ;  /* 0x000000ff0200720c */ /* 0x000fe20003f25070 */
[----:B------:R-:W3:Y:S01]  /*4ab0*/  LDCU.64 UR4, c[0x0][0x358] ;  /* 0x00006b00ff0477ac */ /* 0x000ee20008000a00 */
[----:B------:R-:W-:Y:S02]  /*4ac0*/  IMAD.MOV.U32 R45, RZ, RZ, 0x1 ;  /* 0x00000001ff2d7424 */ /* 0x000fe400078e00ff */
[----:B------:R-:W-:Y:S11]  /*4ad0*/  ISETP.NE.AND.EX P1, PT, R3, RZ, PT, P1 ;  /* 0x000000ff0300720c */ /* 0x000ff60003f25310 */
[----:B------:R-:W-:Y:S02]  /*4ae0*/  @!UPT UIADD3 URZ, UPT, UPT, URZ, URZ, URZ ;  /* 0x000000fffffff290 */ /* 0x000fe4000fffe0ff */
[----:B------:R-:W4:Y:S01]  /*4af0*/  @P1 LDC.64 R10, c[0x0][0x888] ;  /* 0x00022200ff0a1b82 */ /* 0x000f220000000a00 */
[----:B--2---:R-:W-:Y:S04]  /*4b00*/  @P1 IMAD R0, R4, UR36, RZ ;  /* 0x0000002404001c24 */ /* 0x004fe8000f8e02ff */
[----:B----4-:R-:W-:Y:S04]  /*4b10*/  @P1 IMAD.WIDE R10, R0, 0x4, R10 ;  /* 0x00000004000a1825 */ /* 0x010fe800078e020a */
[----:B------:R-:W-:Y:S01]  /*4b20*/  HFMA2 R0, -RZ, RZ, 0, 5.9604644775390625e-08 ;  /* 0x00000001ff007431 */ /* 0x000fe200000001ff */
[----:B---3-5:R3:W5:Y:S04]  /*4b30*/  @P1 LDG.E R27, desc[UR4][R10.64] ;  /* 0x000000040a1b1981 */ /* 0x028768000c1e1900 */
[----:B------:R-:W-:Y:S01]  /*4b40*/  @!P1 PRMT R45, R0, 0x7610, R45 ;  /* 0x00007610002d9816 */ /* 0x000fe2000000002d */
[----:B---3--:R-:W4:Y:S06]  /*4b50*/  @!P1 LDC R27, c[0x0][0x880] ;  /* 0x00022000ff1b9b82 */ /* 0x008f2c0000000800 */
.L_x_84:
[----:B----45:R-:W-:Y:S01]  /*4b60*/  @!P0 FSETP.EQ.AND P1, PT, R27, RZ, PT ;  /* 0x000000ff1b00820b */ /* 0x030fe20003f22000 */
[----:B------:R-:W-:Y:S01]  /*4b70*/  @!UPT UIADD3 URZ, UPT, UPT, URZ, URZ, URZ ;  /* 0x000000fffffff290 */ /* 0x000fe2000fffe0ff */
[----:B------:R-:W-:Y:S11]  /*4b80*/  @!P0 BRA `(.L_x_85) ;  /* 0x0000000000188947 */ /* 0x000ff60003800000 */
[----:B------:R-:W-:Y:S02]  /*4b90*/  LOP3.LUT P0, RZ, R45, 0xff, RZ, 0xc0, !PT ;  /* 0x000000ff2dff7812 */ /* 0x000fe4000780c0ff */
[----:B------:R-:W-:Y:S04]  /*4ba0*/  ISETP.NE.U32.AND P1, PT, R2, RZ, PT ;  /* 0x000000ff0200720c */ /* 0x000fe80003f25070 */
[----:B------:R-:W-:Y:S04]  /*4bb0*/  ISETP.NE.AND.EX P1, PT, R3, RZ, PT, P1 ;  /* 0x000000ff0300720c */ /* 0x000fe80003f25310 */
[----:B------:R-:W-:Y:S03]  /*4bc0*/  PLOP3.LUT P1, PT, P1, PT, PT, 0x8, 0x80 ;  /* 0x000000000080781c */ /* 0x000fe60000f2e170 */
[----:B------:R-:W-:Y:S11]  /*4bd0*/  @P0 FSETP.EQ.AND P1, PT, R27, RZ, PT ;  /* 0x000000ff1b00020b */ /* 0x000ff60003f22000 */
[----:B------:R-:W-:Y:S02]  /*4be0*/  @!UPT UIADD3 URZ, UPT, UPT, URZ, URZ, URZ ;  /* 0x000000fffffff290 */ /* 0x000fe4000fffe0ff */
.L_x_85:
[----:B------:R-:W3:Y:S01]  /*4bf0*/  SYNCS.PHASECHK.TRANS64.TRYWAIT P2, [UR21+0xa0], R9 ;  /* 0x0000a009ff0075a7 */ /* 0x000ee20008041115 */
[----:B------:R-:W-:Y:S04]  /*4c00*/  ELECT P0, URZ, PT ;  /* 0x0000000000ff782f */ /* 0x000fe80003800000 */
[----:B------:R-:W-:Y:S11]  /*4c10*/  PLOP3.LUT P1, PT, P1, P0, PT, 0xf2, 0x2f ;  /* 0x00000000002f781c */ /* 0x000ff60000f21e72 */
[----:B------:R-:W-:Y:S02]  /*4c20*/  @!UPT UIADD3 URZ, UPT, UPT, URZ, URZ, URZ ;  /* 0x000000fffffff290 */ /* 0x000fe4000fffe0ff */
[----:B------:R-:W-:Y:S05]  /*4c30*/  @!P1 IADD3 R8, P0, PT, R16, 0x580, RZ ;  /* 0x0000058010089810 */ /* 0x000fea0007f1e0ff */
[----:B--2---:R-:W-:Y:S01]  /*4c40*/  @!P1 IMAD.X R6, RZ, RZ, R17, P0 ;  /* 0x000000ffff069224 */ /* 0x004fe200000e0611 */
[----:B---3--:R-:W-:Y:S07]  /*4c50*/  @!P2 BRA `(.L_x_86) ;  /* 0x000000440058a947 */ /* 0x008fee0003800000 */
.L_x_181:
[----:B------:R-:W-:Y:S01]  /*4c60*/  @!P1 R2UR UR5, R8 ;  /* 0x00000000080592ca */ /* 0x000fe200000e0000 */
[----:B------:R-:W-:Y:S01]  /*4c70*/  VOTEU.ALL UP0, P1 ;  /* 0x0000000000ff7886 */ /* 0x000fe20000800000 */
[----:B------:R-:W-:Y:S01]  /*4c80*/  @!P1 R2UR UR4, R6 ;  /* 0x00000000060492ca */ /* 0x000fe200000e0000 */
[----:B--2---:R-:W-:Y:S01]  /*4c90*/  @!P1 IMAD.MOV.U32 R0, RZ, RZ, 0x1000 ;  /* 0x00001000ff009424 */ /* 0x004fe200078e00ff */
[----:B------:R-:W-:Y:S01]  /*4ca0*/  UMOV UR6, 0x0 ;  /* 0x0000000000067882 */ /* 0x000fe20000000000 */
[----:B------:R-:W-:Y:S01]  /*4cb0*/  UMOV UR7, 0x10000000 ;  /* 0x1000000000077882 */ /* 0x000fe20000000000 */
[----:B------:R-:W-:Y:S01]  /*4cc0*/  @!UP0 UIADD3 UR32, UPT, UPT, UR21, 0x200, URZ ;  /* 0x0000020015208890 */ /* 0x000fe2000fffe0ff */
[----:B------:R-:W-:Y:S01]  /*4cd0*/  @!P1 IADD3 R8, P0, PT, R16, 0x580, RZ ;  /* 0x0000058010089810 */ /* 0x000fe20007f1e0ff */
[----:B------:R-:W-:Y:S04]  /*4ce0*/  VOTEU.ALL UP0, P1 ;  /* 0x0000000000ff7886 */ /* 0x000fe80000800000 */
[----:B------:R-:W-:Y:S02]  /*4cf0*/  @!P1 IMAD.X R6, RZ, RZ, R17, P0 ;  /* 0x000000ffff069224 */ /* 0x000fe400000e0611 */
[----:B------:R-:W-:Y:S02]  /*4d00*/  IMAD.U32 R10, RZ, RZ, UR5 ;  /* 0x00000005ff0a7e24 */ /* 0x000fe4000f8e00ff */
[----:B------:R-:W-:Y:S03]  /*4d10*/  IMAD.U32 R11, RZ, RZ, UR4 ;  /* 0x00000004ff0b7e24 */ /* 0x000fe6000f8e00ff */
[----:B------:R-:W-:Y:S02]  /*4d20*/  @!P1 R2UR UR4, R10 ;  /* 0x000000000a0492ca */ /* 0x000fe400000e0000 */
[----:B------:R-:W-:Y:S11]  /*4d30*/  @!P1 R2UR UR5, R11 ;  /* 0x000000000b0592ca */ /* 0x000ff600000e0000 */
[----:B------:R-:W-:Y:S02]  /*4d40*/  @!UPT UIADD3 URZ, UPT, UPT, URZ, URZ, URZ ;  /* 0x000000fffffff290 */ /* 0x000fe4000fffe0ff */
[----:B------:R2:W-:Y:S01]  /*4d50*/  @!UP0 UTMALDG.3D [UR32], [UR4], desc[UR6] ;  /* 0x00000620040085b4 */ /* 0x0005e20008011000 */
[----:B------:R2:W-:Y:S01]  /*4d60*/  @!P1 SYNCS.ARRIVE.TRANS64.RED.A0TR RZ, [UR21+0x80], R0 ;  /* 0x00008000ffff99a7 */ /* 0x0005e20008300415 */
[----:B------:R-:W-:Y:S01]  /*4d70*/  SYNCS.ARRIVE.TRANS64.RED.A1T0 RZ, [UR40], RZ ;  /* 0x000000ffffff79a7 */ /* 0x000fe20008100428 */
[----:B------:R-:W3:Y:S02]  /*4d80*/  SYNCS.PHASECHK.TRANS64.TRYWAIT P2, [UR21+0xa8], R9 ;  /* 0x0000a809ff0075a7 */ /* 0x000ee40008041115 */
[----:B--23--:R-:W-:Y:S05]  /*4d90*/  @!P2 BRA `(.L_x_87) ;  /* 0x000000440020a947 */ /* 0x00cfea0003800000 */
.L_x_183:
        /* <DEDUP_REMOVED lines=8> */
[----:B------:R-:W-:Y:S01]  /*4e20*/  @!UP0 UIADD3 UR24, UPT, UPT, UR21, 0x1200, URZ ;  /* 0x0000120015188890 */ /* 0x000fe2000fffe0ff */
[----:B------:R-:W-:Y:S01]  /*4e30*/  VOTEU.ALL UP0, P1 ;  /* 0x0000000000ff7886 */ /* 0x000fe20000800000 */
[----:B------:R-:W-:Y:S01]  /*4e40*/  UMOV UR27, UR35 ;  /* 0x00000023001b7c82 */ /* 0x000fe20008000000 */
[----:B------:R-:W-:Y:S02]  /*4e50*/  UMOV UR28, UR36 ;  /* 0x00000024001c7c82 */ /* 0x000fe40008000000 */
[----:B------:R-:W-:Y:S02]  /*4e60*/  IMAD.U32 R10, RZ, RZ, UR5 ;  /* 0x00000005ff0a7e24 */ /* 0x000fe4000f8e00ff */
[----:B------:R-:W-:Y:S02]  /*4e70*/  IMAD.U32 R11, RZ, RZ, UR4 ;  /* 0x00000004ff0b7e24 */ /* 0x000fe4000f8e00ff */
[----:B------:R-:W-:Y:S01]  /*4e80*/  @!P1 IMAD.X R6, RZ, RZ, R17, P0 ;  /* 0x000000ffff069224 */ /* 0x000fe200000e0611 */
        /* <DEDUP_REMOVED lines=8> */
.L_x_185:
[----:B------:R-:W-:Y:S01]  /*4f10*/  @!P1 R2UR UR5, R8 ;  /* 0x00000000080592ca */ /* 0x000fe200000e0000 */
[----:B------:R-:W-:Y:S01]  /*4f20*/  VOTEU.ALL UP0, P1 ;  /* 0x0000000000ff7886 */ /* 0x000fe20000800000 */
[----:B------:R-:W-:Y:S01]  /*4f30*/  @!P1 R2UR UR4, R6 ;  /* 0x00000000060492ca */ /* 0x000fe200000e0000 */
[----:B--2---:R-:W-:Y:S01]  /*4f40*/  @!P1 IMAD.MOV.U32 R0, RZ, RZ, 0x1000 ;  /* 0x00001000ff009424 */ /* 0x004fe200078e00ff */
[----:B------:R-:W-:Y:S01]  /*4f50*/  UMOV UR6, 0x0 ;  /* 0x0000000000067882 */ /* 0x000fe20000000000 */
[----:B------:R-:W-:Y:S01]  /*4f60*/  UMOV UR7, 0x10000000 ;  /* 0x1000000000077882 */ /* 0x000fe20000000000 */
[----:B------:R-:W-:Y:S01]  /*4f70*/  @!UP0 UIADD3 UR18, UPT, UPT, UR34, 0x40, URZ ;  /* 0x0000004022128890 */ /* 0x000fe2000fffe0ff */
[----:B------:R-:W-:Y:S01]  /*4f80*/  VIADD R14, R14, 0x1 ;  /* 0x000000010e0e7836 */ /* 0x000fe20000000000 */
[----:B------:R-:W-:Y:S01]  /*4f90*/  @!UP0 UIADD3 UR16, UPT, UPT, UR21, 0x2200, URZ ;  /* 0x0000220015108890 */ /* 0x000fe2000fffe0ff */
[----:B------:R-:W-:Y:S01]  /*4fa0*/  VOTEU.ALL UP0, P1 ;  /* 0x0000000000ff7886 */ /* 0x000fe20000800000 */
[----:B------:R-:W-:Y:S01]  /*4fb0*/  UMOV UR19, UR35 ;  /* 0x0000002300137c82 */ /* 0x000fe20008000000 */
[----:B------:R-:W-:Y:S02]  /*4fc0*/  UMOV UR20, UR36 ;  /* 0x0000002400147c82 */ /* 0x000fe40008000000 */
        /* <DEDUP_REMOVED lines=10> */
.L_x_187:
[----:B------:R-:W-:Y:S01]  /*5070*/  @!P1 IADD3 R6, P0, PT, R16, 0x580, RZ ;  /* 0x0000058010069810 */ /* 0x000fe20007f1e0ff */
[----:B------:R-:W-:Y:S01]  /*5080*/  VOTEU.ALL UP0, P1 ;  /* 0x0000000000ff7886 */ /* 0x000fe20000800000 */
[----:B------:R-:W-:Y:S01]  /*5090*/  UMOV UR6, 0x0 ;  /* 0x0000000000067882 */ /* 0x000fe20000000000 */
[----:B------:R-:W-:Y:S01]  /*50a0*/  UMOV UR7, 0x10000000 ;  /* 0x1000000000077882 */ /* 0x000fe20000000000 */
[----:B------:R-:W-:Y:S01]  /*50b0*/  @!P1 R2UR UR5, R6 ;  /* 0x00000000060592ca */ /* 0x000fe200000e0000 */
[----:B--2---:R-:W-:Y:S01]  /*50c0*/  @!P1 IMAD.X R0, RZ, RZ, R17, P0 ;  /* 0x000000ffff009224 */ /* 0x004fe200000e0611 */
[----:B------:R-:W-:Y:S01]  /*50d0*/  @!UP0 UIADD3 UR10, UPT, UPT, UR34, 0x60, URZ ;  /* 0x00000060220a8890 */ /* 0x000fe2000fffe0ff */
[----:B------:R-:W-:Y:S01]  /*50e0*/  R2UR UR18, R47 ;  /* 0x000000002f1272ca */ /* 0x000fe200000e0000 */
[----:B------:R-:W-:Y:S01]  /*50f0*/  @!UP0 UIADD3 UR8, UPT, UPT, UR21, 0x3200, URZ ;  /* 0x0000320015088890 */ /* 0x000fe2000fffe0ff */
[----:B------:R-:W-:Y:S01]  /*5100*/  R2UR UR16, R48 ;  /* 0x00000000301072ca */ /* 0x000fe200000e0000 */
[----:B------:R-:W-:Y:S01]  /*5110*/  @!UP0 UIADD3 UR9, UPT, UPT, UR21, 0x98, URZ ;  /* 0x0000009815098890 */ /* 0x000fe2000fffe0ff */
[----:B------:R-:W-:Y:S01]  /*5120*/  @!P1 R2UR UR4, R0 ;  /* 0x00000000000492ca */ /* 0x000fe200000e0000 */
[----:B------:R-:W-:Y:S01]  /*5130*/  VOTEU.ALL UP0, P1 ;  /* 0x0000000000ff7886 */ /* 0x000fe20000800000 */
[----:B------:R-:W-:Y:S01]  /*5140*/  UMOV UR11, UR35 ;  /* 0x00000023000b7c82 */ /* 0x000fe20008000000 */
[----:B------:R-:W-:Y:S01]  /*5150*/  UMOV UR12, UR36 ;  /* 0x00000024000c7c82 */ /* 0x000fe20008000000 */
[C---:B------:R-:W-:Y:S01]  /*5160*/  ISETP.NE.AND P0, PT, R14.reuse, 0x2, PT ;  /* 0x000000020e00780c */ /* 0x040fe20003f05270 */
[----:B------:R-:W-:Y:S01]  /*5170*/  UPLOP3.LUT UP3, UPT, UPT, UPT, UPT, 0x80, 0x8 ;  /* 0x000000000008789c */ /* 0x000fe20003f6f070 */
[----:B------:R-:W-:Y:S01]  /*5180*/  IMAD.U32 R8, RZ, RZ, UR5 ;  /* 0x00000005ff087e24 */ /* 0x000fe2000f8e00ff */
[----:B------:R-:W-:Y:S01]  /*5190*/  LOP3.LUT R15, R15, 0x1, RZ, 0x3c, !PT ;  /* 0x000000010f0f7812 */ /* 0x000fe200078e3cff */
[----:B------:R-:W-:Y:S01]  /*51a0*/  UMOV UR36, UR29 ;  /* 0x0000001d00247c82 */ /* 0x000fe20008000000 */
[----:B------:R-:W-:Y:S01]  /*51b0*/  SEL R0, RZ, 0x1, P0 ;  /* 0x00000001ff007807 */ /* 0x000fe20000000000 */
[----:B------:R-:W-:Y:S01]  /*51c0*/  UIADD3 UR20, UPT, UPT, UR13, UR18, URZ ;  /* 0x000000120d147290 */ /* 0x000fe2000fffe0ff */
[----:B------:R-:W-:Y:S01]  /*51d0*/  SEL R14, R14, RZ, P0 ;  /* 0x000000ff0e0e7207 */ /* 0x000fe20000000000 */
[----:B------:R-:W-:Y:S01]  /*51e0*/  UIADD3 UR16, UPT, UPT, UR14, UR16, URZ ;  /* 0x000000100e107290 */ /* 0x000fe2000fffe0ff */
[----:B------:R-:W-:Y:S01]  /*51f0*/  IMAD.U32 R9, RZ, RZ, UR4 ;  /* 0x00000004ff097e24 */ /* 0x000fe2000f8e00ff */
[----:B------:R-:W-:Y:S02]  /*5200*/  @!P1 R2UR UR4, R8 ;  /* 0x00000000080492ca */ /* 0x000fe400000e0000 */
[----:B------:R-:W-:Y:S02]  /*5210*/  LOP3.LUT R13, R13, R0, RZ, 0x3c, !PT ;  /* 0x000000000d0d7212 */ /* 0x000fe400078e3cff */
[----:B------:R-:W-:Y:S11]  /*5220*/  @!P1 R2UR UR5, R9 ;  /* 0x00000000090592ca */ /* 0x000ff600000e0000 */
[----:B------:R-:W-:Y:S02]  /*5230*/  @!UPT UIADD3 URZ, UPT, UPT, URZ, URZ, URZ ;  /* 0x000000fffffff290 */ /* 0x000fe4000fffe0ff */
[----:B------:R2:W-:Y:S01]  /*5240*/  @!UP0 UTMALDG.3D [UR8], [UR4], desc[UR6] ;  /* 0x00000608040085b4 */ /* 0x0005e20008011000 */
[----:B------:R2:W-:Y:S01]  /*5250*/  @!P1 SYNCS.ARRIVE.TRANS64.RED.A0TR RZ, [UR21+0x98], R7 ;  /* 0x00009807ffff99a7 */ /* 0x0005e20008300415 */
[----:B------:R-:W-:Y:S01]  /*5260*/  SYNCS.ARRIVE.TRANS64.RED.A1T0 RZ, [UR37], RZ ;  /* 0x000000ffffff79a7 */ /* 0x000fe20008100425 */
[----:B------:R-:W-:Y:S05]  /*5270*/  BRA.U UP1, `(.L_x_90) ;  /* 0xfffffff101707547 */ /* 0x000fea000b83ffff */
[----:B------:R-:W-:-:S04]  /*5280*/  SHF.L.U32 R2, R15, 0x1f, RZ ;  /* 0x0000001f0f027819 */ /* 0x000fc800000006ff */
[----:B------:R-:W3:Y:S02]  /*5290*/  SYNCS.PHASECHK.TRANS64.TRYWAIT P0, [UR21+0xa0], R2 ;  /* 0x0000a002ff0075a7 */ /* 0x000ee40008001115 */
[----:B---3--:R-:W-:Y:S05]  /*52a0*/  @!P0 BRA `(.L_x_91) ;  /* 0x0000004000248947 */ /* 0x008fea0003800000 */
.L_x_189:
[----:B------:R-:W4:Y:S02]  /*52b0*/  SYNCS.PHASECHK.TRANS64.TRYWAIT P0, [UR21+0xa8], R2 ;  /* 0x0000a802ff0075a7 */ /* 0x000f240008001115 */
[----:B----4-:R-:W-:Y:S05]  /*52c0*/  @!P0 BRA `(.L_x_92) ;  /* 0x0000004000348947 */ /* 0x010fea0003800000 */
.L_x_191:
[----:B------:R-:W4:Y:S02]  /*52d0*/  SYNCS.PHASECHK.TRANS64.TRYWAIT P0, [UR21+0xb0], R2 ;  /* 0x0000b002ff0075a7 */ /* 0x000f240008001115 */
[----:B----4-:R-:W-:Y:S05]  /*52e0*/  @!P0 BRA `(.L_x_93) ;  /* 0x0000004000448947 */ /* 0x010fea0003800000 */
.L_x_193:
[----:B---3--:R-:W-:-:S07]  /*52f0*/  MOV R0, UR21 ;  /* 0x0000001500007c02 */ /* 0x008fce0008000f00 */
.L_x_94:
[----:B---3--:R-:W-:-:S04]  /*5300*/  SHF.L.U32 R2, R15, 0x1f, RZ ;  /* 0x0000001f0f027819 */ /* 0x008fc800000006ff */
[----:B------:R3:W4:Y:S03]  /*5310*/  SYNCS.PHASECHK.TRANS64.TRYWAIT P0, [R0+URZ+0xb8], R2 ;  /* 0x0000b802000075a7 */ /* 0x00072600080011ff */
[----:B----4-:R-:W-:Y:S05]  /*5320*/  @!P0 NANOSLEEP.SYNCS 0x989680 ;  /* 0x009896800000895d */ /* 0x010fea0003900000 */
[----:B------:R-:W4:Y:S02]  /*5330*/  @!P0 SYNCS.PHASECHK.TRANS64 P0, [R0+URZ+0xb8], R2 ;  /* 0x0000b802000085a7 */ /* 0x000f2400080010ff */
[----:B-12-4-:R-:W-:Y:S05]  /*5340*/  @P0 EXIT ;  /* 0x000000000000094d */ /* 0x016fea0003800000 */
[----:B------:R-:W-:Y:S05]  /*5350*/  BRA `(.L_x_94) ;  /* 0xfffffffc00e87947 */ /* 0x000fea000383ffff */
.L_x_79:
[----:B------:R-:W-:-:S06]  /*5360*/  UISETP.GE.AND UP0, UPT, UR17, 0x4, UPT ;  /* 0x000000041100788c */ /* 0x000fcc000bf06270 */
[----:B------:R-:W-:-:S13]  /*5370*/  PLOP3.LUT P0, PT, PT, PT, UP0, 0x80, 0x8 ;  /* 0x000000000008781c */ /* 0x000fda0003f0f008 */
[----:B------:R-:W-:Y:S05]  /*5380*/  @!P0 EXIT ;  /* 0x000000000000894d */ /* 0x000fea0003800000 */
[----:B------:R-:W1:Y:S08]  /*5390*/  S2UR UR4, SR_CgaCtaId ;  /* 0x00000000000479c3 */ /* 0x000e700000008800 */
[----:B------:R-:W-:Y:S01]  /*53a0*/  BAR.SYNC.DEFER_BLOCKING 0x6, 0xa0 ;  /* 0x0182800000007b1d */ /* 0x000fe20000010000 */
[C---:B------:R-:W-:Y:S01]  /*53b0*/  IMAD.SHL.U32 R3, R57.reuse, 0x20, RZ ;  /* 0x0000002039037824 */ /* 0x040fe200078e00ff */
[C---:B------:R-:W-:Y:S01]  /*53c0*/  LOP3.LUT P0, RZ, R57.reuse, 0x4, RZ, 0xc0, !PT ;  /* 0x0000000439ff7812 */ /* 0x040fe2000780c0ff */
[C---:B------:R-:W-:Y:S01]  /*53d0*/  IMAD.SHL.U32 R2, R57.reuse, 0x10, RZ ;  /* 0x0000001039027824 */ /* 0x040fe200078e00ff */
[----:B------:R-:W-:Y:S01]  /*53e0*/  CS2R R52, SRZ ;  /* 0x0000000000347805 */ /* 0x000fe2000001ff00 */
[----:B------:R-:W-:Y:S01]  /*53f0*/  IMAD.SHL.U32 R44, R57, 0x4, RZ ;  /* 0x00000004392c7824 */ /* 0x000fe200078e00ff */
[----:B------:R-:W-:-:S02]  /*5400*/  UMOV UR44, 0x400 ;  /* 0x00000400002c7882 */ /* 0x000fc40000000000 */
[----:B------:R-:W2:Y:S01]  /*5410*/  LDC.64 R42, c[0x0][0x8b0] ;  /* 0x00022c00ff2a7b82 */ /* 0x000ea20000000a00 */
[----:B------:R-:W-:Y:S01]  /*5420*/  LOP3.LUT R4, R3, 0xc0, RZ, 0xc0, !PT ;  /* 0x000000c003047812 */ /* 0x000fe200078ec0ff */
[----:B------:R-:W-:Y:S01]  /*5430*/  IMAD.U32 R23, R57, 0x10000, RZ ;  /* 0x0001000039177824 */ /* 0x000fe200078e00ff */
[----:B------:R-:W-:Y:S01]  /*5440*/  LOP3.LUT R2, R2, 0x600, RZ, 0xc0, !PT ;  /* 0x0000060002027812 */ /* 0x000fe200078ec0ff */
[----:B------:R-:W-:Y:S01]  /*5450*/  IMAD.MOV.U32 R56, RZ, RZ, 0x20 ;  /* 0x00000020ff387424 */ /* 0x000fe200078e00ff */
[----:B------:R-:W-:Y:S01]  /*5460*/  LOP3.LUT R44, R4, 0x18, R44, 0xf8, !PT ;  /* 0x00000018042c7812 */ /* 0x000fe200078ef82c */
[----:B------:R-:W-:Y:S01]  /*5470*/  IMAD.MOV.U32 R55, RZ, RZ, 0x1 ;  /* 0x00000001ff377424 */ /* 0x000fe200078e00ff */
[----:B------:R-:W-:Y:S01]  /*5480*/  SHF.R.U32.HI R4, RZ, 0x1, R57 ;  /* 0x00000001ff047819 */ /* 0x000fe20000011639 */
[----:B------:R-:W3:Y:S01]  /*5490*/  LDC.64 R40, c[0x0][0x8a8] ;  /* 0x00022a00ff287b82 */ /* 0x000ee20000000a00 */
[--C-:B------:R-:W-:Y:S01]  /*54a0*/  LOP3.LUT R2, R2, 0x20, R3.reuse, 0xf8, !PT ;  /* 0x0000002002027812 */ /* 0x100fe200078ef803 */
[----:B------:R-:W-:Y:S01]  /*54b0*/  IMAD.MOV.U32 R22, RZ, RZ, RZ ;  /* 0x000000ffff167224 */ /* 0x000fe200078e00ff */
[----:B------:R-:W-:Y:S01]  /*54c0*/  LOP3.LUT R23, R23, 0x600000, RZ, 0xc0, !PT ;  /* 0x0060000017177812 */ /* 0x000fe200078ec0ff */
[----:B------:R-:W-:Y:S01]  /*54d0*/  IMAD.MOV.U32 R54, RZ, RZ, RZ ;  /* 0x000000ffff367224 */ /* 0x000fe200078e00ff */
[----:B------:R-:W-:Y:S01]  /*54e0*/  LOP3.LUT R44, R44, 0x8, R4, 0x78, !PT ;  /* 0x000000082c2c7812 */ /* 0x000fe200078e7804 */
[----:B------:R-:W4:Y:S01]  /*54f0*/  LDCU UR59, c[0x0][0x370] ;  /* 0x00006e00ff3b77ac */ /* 0x000f220008000800 */
[----:B------:R-:W-:-:S02]  /*5500*/  LOP3.LUT R2, R2, 0x100, R3, 0xf8, !PT ;  /* 0x0000010002027812 */ /* 0x000fc400078ef803 */
[----:B------:R-:W-:Y:S01]  /*5510*/  LOP3.LUT R57, R57, 0x60, RZ, 0xc0, !PT ;  /* 0x0000006039397812 */ /* 0x000fe200078ec0ff */
[----:B-1----:R-:W-:Y:S01]  /*5520*/  ULEA UR44, UR4, UR44, 0x18 ;  /* 0x0000002c042c7291 */ /* 0x002fe2000f8ec0ff */
[----:B------:R-:W-:Y:S01]  /*5530*/  LOP3.LUT R44, R2, R44, RZ, 0xfc, !PT ;  /* 0x0000002c022c7212 */ /* 0x000fe200078efcff */
[----:B------:R-:W1:Y:S01]  /*5540*/  LDCU UR43, c[0x0][0xb0c] ;  /* 0x00016180ff2b77ac */ /* 0x000e620008000800 */
[----:B------:R-:W-:Y:S01]  /*5550*/  SEL R56, R56, 0xffffffe0, !P0 ;  /* 0xffffffe038387807 */ /* 0x000fe20004000000 */
[----:B------:R-:W-:Y:S01]  /*5560*/  UIADD3 UR4, UPT, UPT, UR44, 0x200, URZ ;  /* 0x000002002c047890 */ /* 0x000fe2000fffe0ff */
[----:B------:R-:W1:Y:S04]  /*5570*/  LDCU UR39, c[0x0][0xb30] ;  /* 0x00016600ff2777ac */ /* 0x000e680008000800 */
[----:B------:R-:W4:Y:S01]  /*5580*/  LDS R0, [UR44+0x180] ;  /* 0x0001802cff007984 */ /* 0x000f220008000800 */
[----:B------:R-:W-:Y:S01]  /*5590*/  IMAD.U32 R50, RZ, RZ, UR4 ;  /* 0x00000004ff327e24 */ /* 0x000fe2000f8e00ff */
[----:B------:R-:W1:Y:S01]  /*55a0*/  LDCU.64 UR56, c[0x0][0x888] ;  /* 0x00011100ff3877ac */ /* 0x000e620008000a00 */
[----:B------:R-:W1:Y:S01]  /*55b0*/  LDCU.64 UR40, c[0x0][0xb28] ;  /* 0x00016500ff2877ac */ /* 0x000e620008000a00 */
[----:B------:R-:W1:Y:S01]  /*55c0*/  LDCU.64 UR62, c[0x0][0x890] ;  /* 0x00011200ff3e77ac */ /* 0x000e620008000a00 */
[----:B------:R-:W1:Y:S01]  /*55d0*/  LDCU.128 UR52, c[0x0][0xb10] ;  /* 0x00016200ff3477ac */ /* 0x000e620008000c00 */
[----:B------:R-:W1:Y:S01]  /*55e0*/  LDCU UR58, c[0x0][0x374] ;  /* 0x00006e80ff3a77ac */ /* 0x000e620008000800 */
[----:B------:R-:W-:Y:S01]  /*55f0*/  UMOV UR47, URZ ;  /* 0x000000ff002f7c82 */ /* 0x000fe20008000000 */
[----:B------:R-:W-:Y:S01]  /*5600*/  UMOV UR46, URZ ;  /* 0x000000ff002e7c82 */ /* 0x000fe20008000000 */
[----:B-1234-:R-:W-:-:S07]  /*5610*/  IMAD.IADD R23, R0, 0x1, R23 ;  /* 0x0000000100177824 */ /* 0x01efce00078e0217 */
.L_x_138:
[C---:B------:R-:W-:Y:S02]  /*5620*/  LEA R3, R52.reuse, UR44, 0x3 ;  /* 0x0000002c34037c11 */ /* 0x040fe4000f8e18ff */
[----:B------:R-:W-:Y:S02]  /*5630*/  SHF.L.U32 R0, R53, 0x1f, RZ ;  /* 0x0000001f35007819 */ /* 0x000fe400000006ff */
[----:B-1----:R-:W-:Y:S02]  /*5640*/  LEA R4, R52, UR44, 0x4 ;  /* 0x0000002c34047c11 */ /* 0x002fe4000f8e20ff */
[----:B------:R-:W1:Y:S02]  /*5650*/  SYNCS.PHASECHK.TRANS64.TRYWAIT P0, [R3+URZ+0xd0], R0 ;  /* 0x0000d000030075a7 */ /* 0x000e6400080011ff */
[----:B-12---:R-:W-:Y:S05]  /*5660*/  @!P0 BRA `(.L_x_95) ;  /* 0x0000003c007c8947 */ /* 0x006fea0003800000 */
.L_x_194:
        /* <DEDUP_REMOVED lines=8> */
[----:B--2---:R-:W-:Y:S11]  /*56f0*/  LOP3.LUT P0, RZ, R6, 0x1, RZ, 0xc0, !PT ;  /* 0x0000000106ff7812 */ /* 0x004ff6000780c0ff */
[----:B------:R-:W-:Y:S02]  /*5700*/  @!UPT UIADD3 URZ, UPT, UPT, URZ, URZ, URZ ;  /* 0x000000fffffff290 */ /* 0x000fe4000fffe0ff */
[----:B---3--:R-:W-:Y:S01]  /*5710*/  VOTEU.ANY UP1, P0 ;  /* 0x0000000000ff7886 */ /* 0x008fe20000020100 */
[----:B------:R-:W-:Y:S01]  /*5720*/  PLOP3.LUT P0, PT, PT, PT, UP1, 0x80, 0x8 ;  /* 0x000000000008781c */ /* 0x000fe20003f0f018 */
[----:B------:R-:W-:Y:S11]  /*5730*/  UP2UR UR61, UPR, URZ, 0x2 ;  /* 0x00000002ff3d7883 */ /* 0x000ff60008000000 */
[----:B------:R-:W-:Y:S01]  /*5740*/  @!UPT UIADD3 URZ, UPT, UPT, URZ, URZ, URZ ;  /* 0x000000fffffff290 */ /* 0x000fe2000fffe0ff */
[----:B-1----:R-:W-:Y:S02]  /*5750*/  @P0 SHF.R.U32.HI R0, RZ, 0x10, R5 ;  /* 0x00000010ff000819 */ /* 0x002fe40000011605 */
        /* <DEDUP_REMOVED lines=12> */
[----:B------:R-:W2:Y:S01]  /*5820*/  LDCU UR12, c[0x0][0xb20] ;  /* 0x00016400ff0c77ac */ /* 0x000ea20008000800 */
[----:B------:R-:W-:Y:S02]  /*5830*/  UIMAD.WIDE.U32 UR4, UR58, UR55, URZ ;  /* 0x000000373a0472a5 */ /* 0x000fe4000f8e00ff */
[----:B------:R-:W-:Y:S02]  /*5840*/  UIMAD.WIDE.U32 UR6, UR59, UR52, URZ ;  /* 0x000000343b0672a5 */ /* 0x000fe4000f8e00ff */
[----:B------:R-:W-:Y:S02]  /*5850*/  UISETP.NE.AND UP0, UPT, UR54, 0x1, UPT ;  /* 0x000000013600788c */ /* 0x000fe4000bf05270 */
[----:B------:R-:W-:Y:S02]  /*5860*/  UIMAD.WIDE.U32 UR8, UR37, UR55, URZ ;  /* 0x00000037250872a5 */ /* 0x000fe4000f8e00ff */
[----:B------:R-:W-:Y:S02]  /*5870*/  UIMAD.WIDE.U32 UR10, UR38, UR52, URZ ;  /* 0x00000034260a72a5 */ /* 0x000fe4000f8e00ff */
[----:B------:R-:W-:Y:S02]  /*5880*/  UISETP.NE.AND UP1, UPT, UR43, 0x1, UPT ;  /* 0x000000012b00788c */ /* 0x000fe4000bf25270 */
[----:B------:R-:W-:Y:S01]  /*5890*/  UISETP.NE.AND UP2, UPT, UR42, 0x1, UPT ;  /* 0x000000012a00788c */ /* 0x000fe2000bf45270 */
[----:B------:R-:W-:Y:S02]  /*58a0*/  UMOV UR4, UR5 ;  /* 0x0000000500047c82 */ /* 0x000fe40008000000 */
[----:B--2---:R-:W-:Y:S03]  /*58b0*/  USHF.R.U32.HI UR5, URZ, UR12, UR4 ;  /* 0x0000000cff057299 */ /* 0x004fe60008011604 */
[----:B------:R-:W-:Y:S02]  /*58c0*/  UMOV UR4, UR7 ;  /* 0x0000000700047c82 */ /* 0x000fe40008000000 */
[----:B------:R-:W-:Y:S02]  /*58d0*/  USHF.R.U32.HI UR7, URZ, UR53, UR4 ;  /* 0x00000035ff077299 */ /* 0x000fe40008011604 */
[----:B------:R-:W-:Y:S02]  /*58e0*/  USEL UR4, UR58, UR5, !UP0 ;  /* 0x000000053a047287 */ /* 0x000fe4000c000000 */
[----:B------:R-:W-:Y:S01]  /*58f0*/  USEL UR7, UR59, UR7, !UP1 ;  /* 0x000000073b077287 */ /* 0x000fe2000c800000 */
[----:B------:R-:W-:Y:S01]  /*5900*/  UMOV UR5, UR9 ;  /* 0x0000000900057c82 */ /* 0x000fe20008000000 */
[----:B------:R-:W-:Y:S02]  /*5910*/  UIMAD.WIDE.U32 UR8, UR4, UR40, URZ ;  /* 0x00000028040872a5 */ /* 0x000fe4000f8e00ff */
[----:B------:R-:W-:Y:S03]  /*5920*/  USHF.R.U32.HI UR6, URZ, UR12, UR5 ;  /* 0x0000000cff067299 */ /* 0x000fe60008011605 */
[----:B------:R-:W-:Y:S01]  /*5930*/  UMOV UR5, UR11 ;  /* 0x0000000b00057c82 */ /* 0x000fe20008000000 */
[----:B------:R-:W-:Y:S02]  /*5940*/  UIMAD.WIDE.U32 UR10, UR7, UR40, URZ ;  /* 0x00000028070a72a5 */ /* 0x000fe4000f8e00ff */
[----:B------:R-:W-:Y:S02]  /*5950*/  USHF.R.U32.HI UR12, URZ, UR53, UR5 ;  /* 0x00000035ff0c7299 */ /* 0x000fe40008011605 */
[----:B------:R-:W-:Y:S01]  /*5960*/  USEL UR6, UR37, UR6, !UP0 ;  /* 0x0000000625067287 */ /* 0x000fe2000c000000 */
[----:B------:R-:W-:Y:S02]  /*5970*/  UMOV UR5, UR9 ;  /* 0x0000000900057c82 */ /* 0x000fe40008000000 */
[----:B------:R-:W-:Y:S01]  /*5980*/  UMOV UR10, UR11 ;  /* 0x0000000b000a7c82 */ /* 0x000fe20008000000 */
[----:B------:R-:W-:Y:S02]  /*5990*/  @UP2 USHF.R.U32.HI UR4, URZ, UR41, UR5 ;  /* 0x00000029ff042299 */ /* 0x000fe40008011605 */
[----:B------:R-:W-:Y:S02]  /*59a0*/  @UP2 USHF.R.U32.HI UR7, URZ, UR41, UR10 ;  /* 0x00000029ff072299 */ /* 0x000fe4000801160a */
[----:B------:R-:W-:Y:S02]  /*59b0*/  UIMAD UR4, UR42, UR4, URZ ;  /* 0x000000042a0472a4 */ /* 0x000fe4000f8e02ff */
        /* <DEDUP_REMOVED lines=8> */
[----:B------:R-:W-:Y:S02]  /*5a40*/  USEL UR11, UR6, UR4, !UP2 ;  /* 0x00000004060b7287 */ /* 0x000fe4000d000000 */
[----:B------:R-:W-:Y:S02]  /*5a50*/  UIADD3 UR8, UPT, UPT, -UR5, URZ, URZ ;  /* 0x000000ff05087290 */ /* 0x000fe4000fffe1ff */
[----:B------:R-:W-:Y:S01]  /*5a60*/  UIADD3 UR10, UPT, UPT, -UR11, URZ, URZ ;  /* 0x000000ff0b0a7290 */ /* 0x000fe2000fffe1ff */
[----:B------:R-:W-:Y:S01]  /*5a70*/  @!UP0 UMOV UR4, UR9 ;  /* 0x0000000900048c82 */ /* 0x000fe20008000000 */
[----:B------:R-:W-:Y:S02]  /*5a80*/  UIADD3 UR9, UPT, UPT, -UR6, URZ, URZ ;  /* 0x000000ff06097290 */ /* 0x000fe4000fffe1ff */
[----:B------:R-:W-:Y:S02]  /*5a90*/  @!UP0 USHF.R.U32.HI UR4, URZ, UR41, UR4 ;  /* 0x00000029ff048299 */ /* 0x000fe40008011604 */
[----:B------:R-:W-:Y:S02]  /*5aa0*/  UIMAD UR10, UR42, UR10, UR6 ;  /* 0x0000000a2a0a72a4 */ /* 0x000fe4000f8e0206 */
[----:B------:R-:W-:Y:S04]  /*5ab0*/  @!UP0 USEL UR4, UR5, UR4, !UP2 ;  /* 0x0000000405048287 */ /* 0x000fe8000d000000 */
[----:B------:R-:W-:Y:S02]  /*5ac0*/  @!UP0 UIMAD UR10, UR7, UR10, UR4 ;  /* 0x0000000a070a82a4 */ /* 0x000fe4000f8e0204 */
[----:B------:R-:W-:Y:S02]  /*5ad0*/  @!UP0 UIADD3 UR11, UPT, UPT, UR11, -UR4, URZ ;  /* 0x800000040b0b8290 */ /* 0x000fe4000fffe0ff */
[----:B------:R-:W-:Y:S02]  /*5ae0*/  UIMAD UR7, UR43, UR8, UR38 ;  /* 0x000000082b0772a4 */ /* 0x000fe4000f8e0226 */
[----:B------:R-:W-:Y:S02]  /*5af0*/  @!UP0 UIMAD UR6, UR11, UR42, UR5 ;  /* 0x0000002a0b0682a4 */ /* 0x000fe4000f8e0205 */
[----:B------:R-:W-:Y:S01]  /*5b00*/  UIMAD UR4, UR54, UR9, UR37 ;  /* 0x00000009360472a4 */ /* 0x000fe2000f8e0225 */
[----:B------:R-:W-:Y:S02]  /*5b10*/  @!UP0 UMOV UR5, UR10 ;  /* 0x0000000a00058c82 */ /* 0x000fe40008000000 */
[----:B------:R-:W-:Y:S02]  /*5b20*/  UIMAD UR38, UR5, UR43, UR7 ;  /* 0x0000002b052672a4 */ /* 0x000fe4000f8e0207 */
[----:B------:R-:W-:Y:S11]  /*5b30*/  UIMAD UR37, UR6, UR54, UR4 ;  /* 0x00000036062572a4 */ /* 0x000ff6000f8e0204 */
[----:B------:R-:W-:Y:S01]  /*5b40*/  @!UPT UIADD3 URZ, UPT, UPT, URZ, URZ, URZ ;  /* 0x000000fffffff290 */ /* 0x000fe2000fffe0ff */
.L_x_96:
[----:B------:R-:W-:Y:S01]  /*5b50*/  UISETP.NE.AND UP0, UPT, UR39, 0x1, UPT ;  /* 0x000000012700788c */ /* 0x000fe2000bf05270 */
[----:B------:R-:W-:Y:S01]  /*5b60*/  LOP3.LUT P0, RZ, R50, 0x1b0, RZ, 0xc0, !PT ;  /* 0x000001b032ff7812 */ /* 0x000fe2000780c0ff */
[----:B------:R-:W-:Y:S01]  /*5b70*/  USHF.L.U32 UR50, UR16, 0x6, URZ ;  /* 0x0000000610327899 */ /* 0x000fe200080006ff */
[----:B------:R-:W-:Y:S01]  /*5b80*/  BSSY.RECONVERGENT B6, `(.L_x_97) ;  /* 0x0000034000067945 */ /* 0x000fe20003800200 */
[----:B------:R-:W-:Y:S01]  /*5b90*/  USHF.L.U32 UR49, UR20, 0x7, URZ ;  /* 0x0000000714317899 */ /* 0x000fe200080006ff */
[----:B------:R-:W-:Y:S06]  /*5ba0*/  IADD3 R52, PT, PT, R52, 0x1, RZ ;  /* 0x0000000134347810 */ /* 0x000fec0007ffe0ff */
[----:B------:R-:W2:Y:S01]  /*5bb0*/  @!UP0 LDCU.128 UR12, c[0x0][0xb10] ;  /* 0x00016200ff0c87ac */ /* 0x000ea20008000c00 */
[----:B------:R-:W3:Y:S01]  /*5bc0*/  @!UP0 LDCU UR5, c[0x0][0xb0c] ;  /* 0x00016180ff0587ac */ /* 0x000ee20008000800 */
[----:B------:R-:W4:Y:S01]  /*5bd0*/  @!UP0 LDCU UR10, c[0x0][0xb20] ;  /* 0x00016400ff0a87ac */ /* 0x000f220008000800 */
[----:B--2---:R-:W-:Y:S02]  /*5be0*/  UIMAD.WIDE.U32 UR8, UR38, UR12, URZ ;  /* 0x0000000c260872a5 */ /* 0x004fe4000f8e00ff */
[----:B------:R-:W-:Y:S02]  /*5bf0*/  UIMAD.WIDE.U32 UR6, UR37, UR15, URZ ;  /* 0x0000000f250672a5 */ /* 0x000fe4000f8e00ff */
[----:B------:R-:W-:Y:S03]  /*5c00*/  @!UP0 UISETP.NE.AND UP1, UPT, UR14, 0x1, UPT ;  /* 0x000000010e00888c */ /* 0x000fe6000bf25270 */
[----:B------:R-:W-:Y:S01]  /*5c10*/  @!UP0 UMOV UR4, UR9 ;  /* 0x0000000900048c82 */ /* 0x000fe20008000000 */
[----:B---3--:R-:W-:Y:S02]  /*5c20*/  @!UP0 UISETP.NE.AND UP2, UPT, UR5, 0x1, UPT ;  /* 0x000000010500888c */ /* 0x008fe4000bf45270 */
[----:B------:R-:W-:Y:S01]  /*5c30*/  @!UP0 USHF.R.U32.HI UR4, URZ, UR13, UR4 ;  /* 0x0000000dff048299 */ /* 0x000fe20008011604 */
[----:B------:R-:W-:Y:S02]  /*5c40*/  @!UP0 UMOV UR6, UR7 ;  /* 0x0000000700068c82 */ /* 0x000fe40008000000 */
[----:B----4-:R-:W-:Y:S02]  /*5c50*/  @!UP0 USHF.R.U32.HI UR6, URZ, UR10, UR6 ;  /* 0x0000000aff068299 */ /* 0x010fe40008011606 */
[----:B------:R-:W-:Y:S02]  /*5c60*/  @!UP0 USEL UR7, UR38, UR4, !UP2 ;  /* 0x0000000426078287 */ /* 0x000fe4000d000000 */
[----:B------:R-:W-:Y:S04]  /*5c70*/  @!UP0 USEL UR6, UR37, UR6, !UP1 ;  /* 0x0000000625068287 */ /* 0x000fe8000c800000 */
[----:B------:R-:W-:Y:S02]  /*5c80*/  @!UP0 UIADD3 UR4, UPT, UPT, -UR7, UR6, URZ ;  /* 0x0000000607048290 */ /* 0x000fe4000fffe1ff */
[----:B------:R-:W-:Y:S02]  /*5c90*/  @!UP0 UIADD3 UR6, UPT, UPT, UR7, -UR6, URZ ;  /* 0x8000000607068290 */ /* 0x000fe4000fffe0ff */
[----:B------:R-:W-:Y:S02]  /*5ca0*/  @!UP0 UIMAD UR38, UR4, UR5, UR38 ;  /* 0x00000005042682a4 */ /* 0x000fe4000f8e0226 */
[----:B------:R-:W-:Y:S01]  /*5cb0*/  @!UP0 UIMAD UR37, UR6, UR14, UR37 ;  /* 0x0000000e062582a4 */ /* 0x000fe2000f8e0225 */
[----:B------:R-:W-:Y:S11]  /*5cc0*/  @!P0 BRA `(.L_x_98) ;  /* 0x00000000007c8947 */ /* 0x000ff60003800000 */
[----:B------:R-:W2:Y:S01]  /*5cd0*/  LDCU.64 UR8, c[0x4][0x80] ;  /* 0x01001000ff0877ac */ /* 0x000ea20008000a00 */
[----:B------:R-:W-:Y:S01]  /*5ce0*/  MOV R2, 0x0 ;  /* 0x0000000000027802 */ /* 0x000fe20000000f00 */
[----:B------:R-:W-:Y:S02]  /*5cf0*/  HFMA2 R12, -RZ, RZ, 0, 5.9604644775390625e-08 ;  /* 0x00000001ff0c7431 */ /* 0x000fe400000001ff */
[----:B------:R-:W-:Y:S01]  /*5d00*/  IMAD.MOV.U32 R8, RZ, RZ, 0x70 ;  /* 0x00000070ff087424 */ /* 0x000fe200078e00ff */
[----:B------:R3:W4:Y:S01]  /*5d10*/  LDC.64 R14, c[0x4][R2] ;  /* 0x01000000020e7b82 */ /* 0x0007220000000a00 */
[----:B------:R-:W1:Y:S01]  /*5d20*/  LDCU.64 UR6, c[0x4][0x88] ;  /* 0x01001100ff0677ac */ /* 0x000e620008000a00 */
[----:B------:R-:W-:Y:S01]  /*5d30*/  IMAD.MOV.U32 R13, RZ, RZ, RZ ;  /* 0x000000ffff0d7224 */ /* 0x000fe200078e00ff */
[----:B------:R-:W1:Y:S01]  /*5d40*/  LDCU.64 UR4, c[0x4][0x8] ;  /* 0x01000100ff0477ac */ /* 0x000e620008000a00 */
[----:B--2---:R-:W-:Y:S01]  /*5d50*/  MOV R5, UR9 ;  /* 0x0000000900057c02 */ /* 0x004fe20008000f00 */
[----:B------:R-:W-:Y:S01]  /*5d60*/  IMAD.U32 R4, RZ, RZ, UR8 ;  /* 0x00000008ff047e24 */ /* 0x000fe2000f8e00ff */
[----:B-1----:R-:W-:Y:S01]  /*5d70*/  MOV R7, UR7 ;  /* 0x0000000700077c02 */ /* 0x002fe20008000f00 */
[----:B------:R-:W-:Y:S01]  /*5d80*/  IMAD.U32 R6, RZ, RZ, UR6 ;  /* 0x00000006ff067e24 */ /* 0x000fe2000f8e00ff */
[----:B------:R-:W-:Y:S01]  /*5d90*/  MOV R11, UR5 ;  /* 0x00000005000b7c02 */ /* 0x000fe20008000f00 */
[----:B------:R-:W-:Y:S02]  /*5da0*/  IMAD.U32 R10, RZ, RZ, UR4 ;  /* 0x00000004ff0a7e24 */ /* 0x000fe4000f8e00ff */
[----:B------:R-:W-:Y:S07]  /*5db0*/  LEPC R20, `(.L_x_99) ;  /* 0x000000001014794e */ /* 0x000fee0000000000 */
[----:B---345:R-:W-:Y:S05]  /*5dc0*/  CALL.ABS.NOINC R14 ;  /* 0x000000000e007343 */ /* 0x038fea0003c00000 */
.L_x_99:
[----:B------:R-:W1:Y:S01]  /*5dd0*/  LDCU.64 UR8, c[0x4][0x80] ;  /* 0x01001000ff0877ac */ /* 0x000e620008000a00 */
[----:B------:R-:W2:Y:S01]  /*5de0*/  LDC.64 R2, c[0x4][R2] ;  /* 0x0100000002027b82 */ /* 0x000ea20000000a00 */
[----:B------:R-:W-:Y:S02]  /*5df0*/  HFMA2 R12, -RZ, RZ, 0, 5.9604644775390625e-08 ;  /* 0x00000001ff0c7431 */ /* 0x000fe400000001ff */
[----:B------:R-:W-:Y:S02]  /*5e00*/  IMAD.MOV.U32 R8, RZ, RZ, 0x70 ;  /* 0x00000070ff087424 */ /* 0x000fe400078e00ff */
[----:B------:R-:W-:Y:S01]  /*5e10*/  IMAD.MOV.U32 R13, RZ, RZ, RZ ;  /* 0x000000ffff0d7224 */ /* 0x000fe200078e00ff */
[----:B------:R-:W3:Y:S01]  /*5e20*/  LDCU.64 UR6, c[0x4][0x88] ;  /* 0x01001100ff0677ac */ /* 0x000ee20008000a00 */
[----:B------:R-:W4:Y:S01]  /*5e30*/  LDCU.64 UR4, c[0x4][0x8] ;  /* 0x01000100ff0477ac */ /* 0x000f220008000a00 */
[----:B-1----:R-:W-:Y:S02]  /*5e40*/  MOV R4, UR8 ;  /* 0x0000000800047c02 */ /* 0x002fe40008000f00 */
[----:B------:R-:W-:Y:S02]  /*5e50*/  MOV R5, UR9 ;  /* 0x0000000900057c02 */ /* 0x000fe40008000f00 */
[----:B---3--:R-:W-:Y:S01]  /*5e60*/  MOV R7, UR7 ;  /* 0x0000000700077c02 */ /* 0x008fe20008000f00 */
[----:B------:R-:W-:Y:S01]  /*5e70*/  IMAD.U32 R6, RZ, RZ, UR6 ;  /* 0x00000006ff067e24 */ /* 0x000fe2000f8e00ff */
[----:B----4-:R-:W-:Y:S01]  /*5e80*/  MOV R11, UR5 ;  /* 0x00000005000b7c02 */ /* 0x010fe20008000f00 */
[----:B------:R-:W-:Y:S02]  /*5e90*/  IMAD.U32 R10, RZ, RZ, UR4 ;  /* 0x00000004ff0a7e24 */ /* 0x000fe4000f8e00ff */
[----:B------:R-:W-:Y:S07]  /*5ea0*/  LEPC R20, `(.L_x_98) ;  /* 0x000000001014794e */ /* 0x000fee0000000000 */
[----:B--2---:R-:W-:Y:S05]  /*5eb0*/  CALL.ABS.NOINC R2 ;  /* 0x0000000002007343 */ /* 0x004fea0003c00000 */
.L_x_98:
[----:B------:R-:W-:Y:S05]  /*5ec0*/  BSYNC.RECONVERGENT B6 ;  /* 0x0000000000067941 */ /* 0x000fea0003800200 */
.L_x_97:
[----:B------:R-:W-:Y:S01]  /*5ed0*/  R2UR UR4, R49 ;  /* 0x00000000310472ca */ /* 0x000fe200000e0000 */
[----:B------:R-:W-:Y:S01]  /*5ee0*/  UISETP.NE.U32.AND UP0, UPT, UR62, URZ, UPT ;  /* 0x000000ff3e00728c */ /* 0x000fe2000bf05070 */
[----:B------:R-:W-:Y:S02]  /*5ef0*/  ISETP.NE.U32.AND P4, PT, R42, RZ, PT ;  /* 0x000000ff2a00720c */ /* 0x000fe40003f85070 */
[----:B------:R-:W-:Y:S01]  /*5f00*/  ISETP.NE.U32.AND P2, PT, RZ, UR56, PT ;  /* 0x00000038ff007c0c */ /* 0x000fe2000bf45070 */
[----:B------:R-:W-:Y:S01]  /*5f10*/  UISETP.NE.AND.EX UP1, UPT, UR63, URZ, UPT, UP0 ;  /* 0x000000ff3f00728c */ /* 0x000fe2000bf25300 */
[----:B------:R-:W-:Y:S01]  /*5f20*/  ISETP.NE.AND.EX P4, PT, R43, RZ, PT, P4 ;  /* 0x000000ff2b00720c */ /* 0x000fe20003f85340 */
[----:B------:R-:W-:Y:S01]  /*5f30*/  UPLOP3.LUT UP0, UPT, UPT, UPT, UPT, 0x40, 0x4 ;  /* 0x000000000004789c */ /* 0x000fe20003f0e870 */
[----:B------:R-:W-:Y:S05]  /*5f40*/  ISETP.NE.AND.EX P2, PT, RZ, UR57, PT, P2 ;  /* 0x00000039ff007c0c */ /* 0x000fea000bf45320 */
[----:B------:R-:W-:Y:S06]  /*5f50*/  UISETP.NE.AND UP2, UPT, UR4, URZ, UPT ;  /* 0x000000ff0400728c */ /* 0x000fec000bf45270 */
[----:B------:R-:W-:Y:S05]  /*5f60*/  PLOP3.LUT P1, PT, PT, PT, UP2, 0x80, 0x8 ;  /* 0x000000000008781c */ /* 0x000fea0003f2f028 */
[----:B------:R-:W-:Y:S06]  /*5f70*/  @UP2 UPLOP3.LUT UP0, UPT, UPT, UPT, UP1, 0x80, 0x8 ;  /* 0x000000000008289c */ /* 0x000fec0003f0f010 */
[----:B------:R-:W-:Y:S01]  /*5f80*/  PLOP3.LUT P0, PT, PT, PT, UP0, 0x80, 0x8 ;  /* 0x000000000008781c */ /* 0x000fe20003f0f008 */
[----:B------:R-:W-:Y:S01]  /*5f90*/  @!UPT UIADD3 URZ, UPT, UPT, URZ, URZ, URZ ;  /* 0x000000fffffff290 */ /* 0x000fe2000fffe0ff */
[----:B------:R-:W-:Y:S11]  /*5fa0*/  BRA.U !UP1, `(.L_x_100) ;  /* 0x00000001093c7547 */ /* 0x000ff6000b800000 */
[----:B------:R-:W-:Y:S01]  /*5fb0*/  UISETP.NE.U32.AND UP0, UPT, UR56, URZ, UPT ;  /* 0x000000ff3800728c */ /* 0x000fe2000bf05070 */
[----:B-1----:R-:W-:Y:S01]  /*5fc0*/  HFMA2 R0, -RZ, RZ, 0, 5.9604644775390625e-08 ;  /* 0x00000001ff007431 */ /* 0x002fe200000001ff */
[----:B------:R-:W1:Y:S01]  /*5fd0*/  LDCU.64 UR8, c[0x0][0x358] ;  /* 0x00006b00ff0877ac */ /* 0x000e620008000a00 */
[----:B------:R-:W-:Y:S01]  /*5fe0*/  IMAD.MOV.U32 R45, RZ, RZ, 0x1 ;  /* 0x00000001ff2d7424 */ /* 0x000fe200078e00ff */
[----:B------:R-:W-:Y:S06]  /*5ff0*/  UISETP.NE.AND.EX UP0, UPT, UR57, URZ, UPT, UP0 ;  /* 0x000000ff3900728c */ /* 0x000fec000bf05300 */
[----:B------:R-:W-:Y:S05]  /*6000*/  PLOP3.LUT P3, PT, PT, PT, UP0, 0x80, 0x8 ;  /* 0x000000000008781c */ /* 0x000fea0003f6f008 */
[----:B------:R-:W2:Y:S01]  /*6010*/  @UP0 LDCU.64 UR4, c[0x0][0x888] ;  /* 0x00011100ff0407ac */ /* 0x000ea20008000a00 */
[----:B------:R-:W-:Y:S07]  /*6020*/  @UP0 UIMAD UR6, UR36, UR62, URZ ;  /* 0x0000003e240602a4 */ /* 0x000fee000f8e02ff */
[----:B------:R-:W-:Y:S01]  /*6030*/  @!P3 PRMT R45, R0, 0x7610, R45 ;  /* 0x00007610002db816 */ /* 0x000fe2000000002d */
[----:B--2---:R-:W-:Y:S06]  /*6040*/  @UP0 UIMAD.WIDE UR4, UR6, 0x4, UR4 ;  /* 0x00000004060408a5 */ /* 0x004fec000f8e0204 */
[----:B------:R-:W-:Y:S01]  /*6050*/  IMAD.U32 R2, RZ, RZ, UR4 ;  /* 0x00000004ff027e24 */ /* 0x000fe2000f8e00ff */
[----:B------:R-:W-:Y:S04]  /*6060*/  MOV R3, UR5 ;  /* 0x0000000500037c02 */ /* 0x000fe80008000f00 */
[----:B------:R-:W2:Y:S01]  /*6070*/  @!UP0 LDCU UR4, c[0x0][0x880] ;  /* 0x00011000ff0487ac */ /* 0x000ea20008000800 */
[----:B-1---5:R3:W5:Y:S02]  /*6080*/  @P3 LDG.E R27, desc[UR8][R2.64] ;  /* 0x00000008021b3981 */ /* 0x022764000c1e1900 */
[----:B--23--:R-:W-:Y:S02]  /*6090*/  @!P3 IMAD.U32 R27, RZ, RZ, UR4 ;  /* 0x00000004ff1bbe24 */ /* 0x00cfe4000f8e00ff */
.L_x_100:
[----:B------:R-:W-:Y:S05]  /*60a0*/  @!P4 BRA `(.L_x_101) ;  /* 0x000000000024c947 */ /* 0x000fea0003800000 */
[----:B------:R-:W-:Y:S01]  /*60b0*/  ISETP.NE.U32.AND P3, PT, R40, RZ, PT ;  /* 0x000000ff2800720c */ /* 0x000fe20003f65070 */
[----:B------:R-:W2:Y:S03]  /*60c0*/  LDCU.64 UR4, c[0x0][0x358] ;  /* 0x00006b00ff0477ac */ /* 0x000ea60008000a00 */
[----:B------:R-:W-:Y:S11]  /*60d0*/  ISETP.NE.AND.EX P3, PT, R41, RZ, PT, P3 ;  /* 0x000000ff2900720c */ /* 0x000ff60003f65330 */
[----:B------:R-:W-:Y:S02]  /*60e0*/  @!UPT UIADD3 URZ, UPT, UPT, URZ, URZ, URZ ;  /* 0x000000fffffff290 */ /* 0x000fe4000fffe0ff */
[----:B------:R-:W3:Y:S01]  /*60f0*/  @P3 LDC.64 R2, c[0x0][0x8a8] ;  /* 0x00022a00ff023b82 */ /* 0x000ee20000000a00 */
[----:B-1----:R-:W-:Y:S04]  /*6100*/  @P3 IMAD R0, R42, UR36, RZ ;  /* 0x000000242a003c24 */ /* 0x002fe8000f8e02ff */
[----:B---3--:R-:W-:Y:S05]  /*6110*/  @P3 IMAD.WIDE R2, R0, 0x4, R2 ;  /* 0x0000000400023825 */ /* 0x008fea00078e0202 */
[----:B--2--5:R2:W5:Y:S02]  /*6120*/  @P3 LDG.E R24, desc[UR4][R2.64] ;  /* 0x0000000402183981 */ /* 0x024564000c1e1900 */
[----:B--2---:R-:W3:Y:S02]  /*6130*/  @!P3 LDC R24, c[0x0][0x8a0] ;  /* 0x00022800ff18bb82 */ /* 0x004ee40000000800 */
.L_x_101:
[----:B-----5:R-:W-:Y:S01]  /*6140*/  FSETP.NEU.AND P3, PT, R27, RZ, PT ;  /* 0x000000ff1b00720b */ /* 0x020fe20003f6d000 */
[----:B------:R-:W-:Y:S01]  /*6150*/  IMAD.SHL.U32 R62, R44, 0x2, RZ ;  /* 0x000000022c3e7824 */ /* 0x000fe200078e00ff */
[----:B------:R-:W-:Y:S01]  /*6160*/  SEL R4, RZ, 0xffffffff, P2 ;  /* 0xffffffffff047807 */ /* 0x000fe20001000000 */
[----:B------:R-:W-:Y:S01]  /*6170*/  BSSY B1, `(.L_x_102) ;  /* 0x0000036000017945 */ /* 0x000fe20003800000 */
[----:B------:R-:W-:Y:S01]  /*6180*/  @P1 LOP3.LUT P2, RZ, R45, 0xff, RZ, 0xc0, !PT ;  /* 0x000000ff2dff1812 */ /* 0x000fe2000784c0ff */
[----:B------:R-:W-:Y:S01]  /*6190*/  VIADD R60, R62, UR44 ;  /* 0x0000002c3e3c7c36 */ /* 0x000fe20008000000 */
[----:B-1----:R-:W-:Y:S01]  /*61a0*/  @P1 SEL R0, RZ, 0xffffffff, P3 ;  /* 0xffffffffff001807 */ /* 0x002fe20001800000 */
[----:B------:R-:W-:Y:S01]  /*61b0*/  IMAD.MOV.U32 R63, RZ, RZ, 0x1 ;  /* 0x00000001ff3f7424 */ /* 0x000fe200078e00ff */
[----:B------:R-:W-:Y:S01]  /*61c0*/  LOP3.LUT R55, R55, 0x1, RZ, 0x3c, !PT ;  /* 0x0000000137377812 */ /* 0x000fe200078e3cff */
[----:B------:R-:W-:Y:S01]  /*61d0*/  IMAD.MOV.U32 R61, RZ, RZ, RZ ;  /* 0x000000ffff3d7224 */ /* 0x000fe200078e00ff */
[----:B------:R-:W-:Y:S02]  /*61e0*/  @P0 SEL R0, R4, R0, !P2 ;  /* 0x0000000004000207 */ /* 0x000fe40005000000 */
[----:B------:R-:W-:Y:S02]  /*61f0*/  CS2R R38, SRZ ;  /* 0x0000000000267805 */ /* 0x000fe4000001ff00 */
[----:B------:R-:W-:Y:S02]  /*6200*/  LEA R26, R22, UR44, 0x3 ;  /* 0x0000002c161a7c11 */ /* 0x000fe4000f8e18ff */
[----:B------:R-:W-:Y:S02]  /*6210*/  CS2R R36, SRZ ;  /* 0x0000000000247805 */ /* 0x000fe4000001ff00 */
[----:B------:R-:W-:Y:S02]  /*6220*/  @P1 LOP3.LUT R0, R0, 0x1, RZ, 0xc0, !PT ;  /* 0x0000000100001812 */ /* 0x000fe400078ec0ff */
[----:B------:R-:W-:Y:S02]  /*6230*/  CS2R R30, SRZ ;  /* 0x00000000001e7805 */ /* 0x000fe4000001ff00 */
[----:B------:R-:W-:Y:S02]  /*6240*/  SHF.L.U32 R2, R54, 0x1f, RZ ;  /* 0x0000001f36027819 */ /* 0x000fe400000006ff */
[----:B------:R-:W-:Y:S02]  /*6250*/  CS2R R28, SRZ ;  /* 0x00000000001c7805 */ /* 0x000fe4000001ff00 */
[----:B------:R-:W-:Y:S01]  /*6260*/  ISETP.NE.U32.OR P5, PT, R0, 0x1, !P1 ;  /* 0x000000010000780c */ /* 0x000fe20004fa5470 */
[----:B------:R-:W-:Y:S01]  /*6270*/  IMAD.IADD R59, R56, 0x1, R60 ;  /* 0x00000001383b7824 */ /* 0x000fe200078e023c */
[----:B------:R-:W-:Y:S02]  /*6280*/  PLOP3.LUT P2, PT, PT, PT, UP1, 0x80, 0x8 ;  /* 0x000000000008781c */ /* 0x000fe40003f4f018 */
[----:B------:R-:W-:Y:S02]  /*6290*/  LEA.HI R25, R22, R22, RZ, 0x1 ;  /* 0x0000001616197211 */ /* 0x000fe400078f08ff */
[----:B------:R-:W-:Y:S02]  /*62a0*/  LOP3.LUT P4, R51, R45, 0xff, RZ, 0xc0, !PT ;  /* 0x000000ff2d337812 */ /* 0x000fe4000788c0ff */
[----:B------:R-:W-:Y:S02]  /*62b0*/  SEL R3, RZ, 0xffffffff, P3 ;  /* 0xffffffffff037807 */ /* 0x000fe40001800000 */
[----:B------:R-:W-:Y:S03]  /*62c0*/  P2R R58, PR, RZ, 0x20 ;  /* 0x00000020ff3a7803 */ /* 0x000fe60000000000 */
[----:B------:R-:W-:Y:S02]  /*62d0*/  @P5 SHF.L.U32 R0, R55, 0x1f, RZ ;  /* 0x0000001f37005819 */ /* 0x000fe400000006ff */
[----:B------:R-:W-:Y:S02]  /*62e0*/  @P2 SEL R3, R4, R3, !P4 ;  /* 0x0000000304032207 */ /* 0x000fe40006000000 */
[----:B------:R1:W2:Y:S02]  /*62f0*/  @P5 SYNCS.PHASECHK.TRANS64.TRYWAIT P1, [UR44+0x80], R0 ;  /* 0x00008000ff0055a7 */ /* 0x0002a4000802112c */
[----:B------:R-:W-:Y:S04]  /*6300*/  LOP3.LUT R3, R3, 0x1, RZ, 0xc0, !PT ;  /* 0x0000000103037812 */ /* 0x000fe800078ec0ff */
[----:B------:R-:W-:Y:S04]  /*6310*/  ISETP.NE.U32.AND P2, PT, R3, 0x1, PT ;  /* 0x000000010300780c */ /* 0x000fe80003f45070 */
[----:B------:R-:W-:Y:S01]  /*6320*/  P2R R64, PR, RZ, 0x4 ;  /* 0x00000004ff407803 */ /* 0x000fe20000000000 */
[----:B------:R4:W3:Y:S01]  /*6330*/  SYNCS.PHASECHK.TRANS64.TRYWAIT P0, [R26+URZ+0xf0], R2 ;  /* 0x0000f0021a0075a7 */ /* 0x0008e200080011ff */
[C---:B-1----:R-:W-:Y:S01]  /*6340*/  IMAD.SHL.U32 R0, R25.reuse, 0x40, RZ ;  /* 0x0000004019007824 */ /* 0x042fe200078e00ff */
[----:B------:R-:W-:Y:S04]  /*6350*/  LOP3.LUT R25, R25, 0xffe, RZ, 0xc0, !PT ;  /* 0x00000ffe19197812 */ /* 0x000fe800078ec0ff */
[----:B------:R-:W-:Y:S01]  /*6360*/  LOP3.LUT R0, R0, 0xffffff80, RZ, 0xc0, !PT ;  /* 0xffffff8000007812 */ /* 0x000fe200078ec0ff */
[----:B------:R-:W-:Y:S04]  /*6370*/  IMAD.IADD R25, R22, 0x1, -R25 ;  /* 0x0000000116197824 */ /* 0x000fe800078e0a19 */
[----:B------:R-:W-:Y:S04]  /*6380*/  IMAD.IADD R0, R23, 0x1, R0 ;  /* 0x0000000117007824 */ /* 0x000fe800078e0200 */
[----:B------:R-:W-:Y:S01]  /*6390*/  IMAD R25, R25, 0x100000, R0 ;  /* 0x0010000019197824 */ /* 0x000fe200078e0200 */
[----:B--2---:R-:W-:Y:S01]  /*63a0*/  @P5 SEL R63, RZ, 0x1, !P1 ;  /* 0x00000001ff3f5807 */ /* 0x004fe20004800000 */
[----:B----4-:R-:W-:Y:S06]  /*63b0*/  @!P5 BRA `(.L_x_103) ;  /* 0x000000000044d947 */ /* 0x010fec0003800000 */
[----:B------:R-:W-:Y:S01]  /*63c0*/  IMAD.MOV.U32 R38, RZ, RZ, RZ ;  /* 0x000000ffff267224 */ /* 0x000fe200078e00ff */
[----:B------:R-:W-:Y:S01]  /*63d0*/  ISETP.NE.AND P1, PT, R63, RZ, PT ;  /* 0x000000ff3f00720c */ /* 0x000fe20003f25270 */
[----:B------:R-:W-:Y:S01]  /*63e0*/  BSSY B0, `(.L_x_104) ;  /* 0x0000008000007945 */ /* 0x000fe20003800000 */
[----:B------:R-:W-:Y:S02]  /*63f0*/  CS2R R30, SRZ ;  /* 0x00000000001e7805 */ /* 0x000fe4000001ff00 */
[----:B------:R-:W-:Y:S02]  /*6400*/  CS2R R28, SRZ ;  /* 0x00000000001c7805 */ /* 0x000fe4000001ff00 */
[----:B------:R-:W-:Y:S07]  /*6410*/  CS2R R36, SRZ ;  /* 0x0000000000247805 */ /* 0x000fee000001ff00 */
[----:B------:R-:W-:Y:S05]  /*6420*/  @P1 BRA `(.L_x_105) ;  /* 0x00000000000c1947 */ /* 0x000fea0003800000 */
[----:B------:R-:W-:Y:S04]  /*6430*/  SHF.L.U32 R3, R55, 0x1f, RZ ;  /* 0x0000001f37037819 */ /* 0x000fe800000006ff */
[----:B------:R-:W1:Y:S02]  /*6440*/  SYNCS.PHASECHK.TRANS64.TRYWAIT P1, [UR44+0x80], R3 ;  /* 0x00008003ff0075a7 */ /* 0x000e64000802112c */
[----:B-1----:R-:W-:Y:S05]  /*6450*/  @!P1 BRA `(.L_x_106) ;  /* 0x0000003000149947 */ /* 0x002fea0003800000 */
.L_x_105:
[----:B------:R-:W-:Y:S05]  /*6460*/  BSYNC B0 ;  /* 0x0000000000007941 */ /* 0x000fea0003800000 */
.L_x_104:
[----:B------:R-:W-:Y:S01]  /*6470*/  ISETP.NE.AND P1, PT, R64, RZ, PT ;  /* 0x000000ff4000720c */ /* 0x000fe20003f25270 */
[----:B------:R-:W-:Y:S11]  /*6480*/  HFMA2 R61, -RZ, RZ, 0, 5.9604644775390625e-08 ;  /* 0x00000001ff3d7431 */ /* 0x000ff600000001ff */
[----:B------:R-:W-:Y:S01]  /*6490*/  @!UPT UIADD3 URZ, UPT, UPT, URZ, URZ, URZ ;  /* 0x000000fffffff290 */ /* 0x000fe2000fffe0ff */
[----:B------:R-:W-:Y:S05]  /*64a0*/  @P1 WARPSYNC.ALL ;  /* 0x0000000000001948 */ /* 0x000fea0003800000 */
[----:B------:R2:W4:Y:S04]  /*64b0*/  @P1 LDSM.16.M88.4 R28, [R62+UR44+0x200] ;  /* 0x0002002c3e1c183b */ /* 0x0005280008000200 */
[----:B------:R2:W1:Y:S02]  /*64c0*/  @P1 LDSM.16.M88.4 R36, [R59+0x200] ;  /* 0x000200003b24183b */ /* 0x0004640000000200 */
.L_x_103:
[----:B------:R-:W-:Y:S05]  /*64d0*/  BSYNC B1 ;  /* 0x0000000000017941 */ /* 0x000fea0003800000 */
.L_x_102:
[----:B-1----:R-:W-:Y:S04]  /*64e0*/  SHF.R.U32.HI R0, RZ, 0x15, R25 ;  /* 0x00000015ff007819 */ /* 0x002fe80000011619 */
[----:B------:R-:W-:Y:S01]  /*64f0*/  LOP3.LUT P1, RZ, R0, 0x3, R46, 0x48, !PT ;  /* 0x0000000300ff7812 */ /* 0x000fe2000782482e */
[----:B------:R-:W-:Y:S01]  /*6500*/  @!UPT UIADD3 URZ, UPT, UPT, URZ, URZ, URZ ;  /* 0x000000fffffff290 */ /* 0x000fe2000fffe0ff */
[----:B---3--:R-:W-:Y:S11]  /*6510*/  @P0 BRA `(.L_x_107) ;  /* 0x0000000000080947 */ /* 0x008ff60003800000 */
[----:B------:R-:W1:Y:S02]  /*6520*/  SYNCS.PHASECHK.TRANS64.TRYWAIT P0, [R26+URZ+0xf0], R2 ;  /* 0x0000f0021a0075a7 */ /* 0x000e6400080011ff */
[----:B-1----:R-:W-:Y:S05]  /*6530*/  @!P0 BRA `(.L_x_108) ;  /* 0x0000002c00f48947 */ /* 0x002fea0003800000 */
.L_x_107:
[----:B------:R-:W-:Y:S05]  /*6540*/  @!P1 BRA `(.L_x_109) ;  /* 0x0000000000409947 */ /* 0x000fea0003800000 */
[----:B------:R-:W3:Y:S01]  /*6550*/  LDCU.64 UR8, c[0x4][0x70] ;  /* 0x01000e00ff0877ac */ /* 0x000ee20008000a00 */
[----:B------:R-:W-:Y:S01]  /*6560*/  MOV R3, 0x0 ;  /* 0x0000000000037802 */ /* 0x000fe20000000f00 */
[----:B------:R-:W-:Y:S02]  /*6570*/  HFMA2 R12, -RZ, RZ, 0, 5.9604644775390625e-08 ;  /* 0x00000001ff0c7431 */ /* 0x000fe400000001ff */
[----:B------:R-:W-:Y:S02]  /*6580*/  IMAD.MOV.U32 R8, RZ, RZ, 0x192 ;  /* 0x00000192ff087424 */ /* 0x000fe400078e00ff */
[----:B------:R-:W-:Y:S01]  /*6590*/  IMAD.MOV.U32 R13, RZ, RZ, RZ ;  /* 0x000000ffff0d7224 */ /* 0x000fe200078e00ff */
[----:B------:R-:W5:Y:S01]  /*65a0*/  LDCU.64 UR6, c[0x4][0x78] ;  /* 0x01000f00ff0677ac */ /* 0x000f620008000a00 */
[----:B-1----:R-:W1:Y:S01]  /*65b0*/  LDC.64 R2, c[0x4][R3] ;  /* 0x0100000003027b82 */ /* 0x002e620000000a00 */
[----:B------:R-:W2:Y:S01]  /*65c0*/  LDCU.64 UR4, c[0x4][0x10] ;  /* 0x01000200ff0477ac */ /* 0x000ea20008000a00 */
[----:B---3--:R-:W-:Y:S01]  /*65d0*/  MOV R5, UR9 ;  /* 0x0000000900057c02 */ /* 0x008fe20008000f00 */
[----:B------:R-:W-:Y:S01]  /*65e0*/  IMAD.U32 R4, RZ, RZ, UR8 ;  /* 0x00000008ff047e24 */ /* 0x000fe2000f8e00ff */
[----:B-----5:R-:W-:Y:S01]  /*65f0*/  MOV R7, UR7 ;  /* 0x0000000700077c02 */ /* 0x020fe20008000f00 */
[----:B------:R-:W-:Y:S01]  /*6600*/  IMAD.U32 R6, RZ, RZ, UR6 ;  /* 0x00000006ff067e24 */ /* 0x000fe2000f8e00ff */
[----:B--2---:R-:W-:Y:S01]  /*6610*/  MOV R11, UR5 ;  /* 0x00000005000b7c02 */ /* 0x004fe20008000f00 */
[----:B------:R-:W-:Y:S02]  /*6620*/  IMAD.U32 R10, RZ, RZ, UR4 ;  /* 0x00000004ff0a7e24 */ /* 0x000fe4000f8e00ff */
[----:B------:R-:W-:Y:S07]  /*6630*/  LEPC R20, `(.L_x_109) ;  /* 0x000000001014794e */ /* 0x000fee0000000000 */
[----:B-1--4-:R-:W-:Y:S05]  /*6640*/  CALL.ABS.NOINC R2 ;  /* 0x0000000002007343 */ /* 0x012fea0003c00000 */
.L_x_109:
[----:B----4-:R-:W-:Y:S01]  /*6650*/  SHF.L.U32 R3, R28, 0x10, RZ ;  /* 0x000000101c037819 */ /* 0x010fe200000006ff */
[----:B------:R-:W-:Y:S05]  /*6660*/  WARPSYNC.ALL ;  /* 0x0000000000007948 */ /* 0x000fea0003800000 */
[----:B------:R-:W-:Y:S01]  /*6670*/  R2UR UR4, R25 ;  /* 0x00000000190472ca */ /* 0x000fe200000e0000 */
[----:B------:R-:W-:Y:S01]  /*6680*/  BSSY.RECONVERGENT B0, `(.L_x_110) ;  /* 0x000004e000007945 */ /* 0x000fe20003800200 */
[C---:B------:R-:W-:Y:S02]  /*6690*/  SHF.L.U32 R20, R29.reuse, 0x10, RZ ;  /* 0x000000101d147819 */ /* 0x040fe400000006ff */
[----:B------:R-:W-:Y:S02]  /*66a0*/  LOP3.LUT R21, R29, 0xffff0000, RZ, 0xc0, !PT ;  /* 0xffff00001d157812 */ /* 0x000fe400078ec0ff */
[----:B------:R-:W-:Y:S07]  /*66b0*/  ISETP.NE.AND P0, PT, R57, RZ, PT ;  /* 0x000000ff3900720c */ /* 0x000fee0003f05270 */
[----:B------:R-:W3:Y:S02]  /*66c0*/  LDTM.16dp256bit.x4 R4, tmem[UR4] ;  /* 0x00000004000479ee */ /* 0x000ee40008120000 */
[----:B---3--:R-:W-:Y:S01]  /*66d0*/  FMUL R0, R24, R4 ;  /* 0x0000000418007220 */ /* 0x008fe20000400000 */
[----:B------:R-:W-:Y:S01]  /*66e0*/  LOP3.LUT R4, R28, 0xffff0000, RZ, 0xc0, !PT ;  /* 0xffff00001c047812 */ /* 0x000fe200078ec0ff */
[C---:B-1----:R-:W-:Y:S01]  /*66f0*/  FMUL R2, R24.reuse, R5 ;  /* 0x0000000518027220 */ /* 0x042fe20000400000 */
[C---:B------:R-:W-:Y:S01]  /*6700*/  FMUL R7, R24.reuse, R7 ;  /* 0x0000000718077220 */ /* 0x040fe20000400000 */
[C---:B------:R-:W-:Y:S01]  /*6710*/  FFMA R0, R27.reuse, R3, R0 ;  /* 0x000000031b007223 */ /* 0x040fe20000000000 */
[C---:B------:R-:W-:Y:S01]  /*6720*/  FMUL R3, R24.reuse, R6 ;  /* 0x0000000618037220 */ /* 0x040fe20000400000 */
[C---:B------:R-:W-:Y:S01]  /*6730*/  FFMA R2, R27.reuse, R4, R2 ;  /* 0x000000041b027223 */ /* 0x040fe20000000002 */
[C---:B------:R-:W-:Y:S01]  /*6740*/  FMUL R4, R24.reuse, R8 ;  /* 0x0000000818047220 */ /* 0x040fe20000400000 */
[C---:B------:R-:W-:Y:S01]  /*6750*/  FMUL R8, R24.reuse, R12 ;  /* 0x0000000c18087220 */ /* 0x040fe20000400000 */
[----:B------:R-:W-:Y:S01]  /*6760*/  FMUL R12, R24, R16 ;  /* 0x00000010180c7220 */ /* 0x000fe20000400000 */
[----:B------:R-:W-:Y:S01]  /*6770*/  SHF.L.U32 R16, R30, 0x10, RZ ;  /* 0x000000101e107819 */ /* 0x000fe200000006ff */
[C---:B------:R-:W-:Y:S01]  /*6780*/  FFMA R3, R27.reuse, R20, R3 ;  /* 0x000000141b037223 */ /* 0x040fe20000000003 */
[----:B------:R-:W-:Y:S01]  /*6790*/  F2FP.BF16.F32.PACK_AB R32, R2, R0 ;  /* 0x000000000220723e */ /* 0x000fe200000010ff */
[C---:B------:R-:W-:Y:S01]  /*67a0*/  FFMA R7, R27.reuse, R21, R7 ;  /* 0x000000151b077223 */ /* 0x040fe20000000007 */
[----:B------:R-:W-:Y:S01]  /*67b0*/  LOP3.LUT R0, R30, 0xffff0000, RZ, 0xc0, !PT ;  /* 0xffff00001e007812 */ /* 0x000fe200078ec0ff */
[----:B------:R-:W-:Y:S01]  /*67c0*/  FFMA R4, R27, R16, R4 ;  /* 0x000000101b047223 */ /* 0x000fe20000000004 */
[C---:B------:R-:W-:Y:S01]  /*67d0*/  SHF.L.U32 R2, R31.reuse, 0x10, RZ ;  /* 0x000000101f027819 */ /* 0x040fe200000006ff */
[C---:B------:R-:W-:Y:S01]  /*67e0*/  FMUL R5, R24.reuse, R9 ;  /* 0x0000000918057220 */ /* 0x040fe20000400000 */
[----:B------:R-:W-:Y:S01]  /*67f0*/  LOP3.LUT R16, R31, 0xffff0000, RZ, 0xc0, !PT ;  /* 0xffff00001f107812 */ /* 0x000fe200078ec0ff */
[----:B------:R-:W-:Y:S01]  /*6800*/  FMUL R6, R24, R10 ;  /* 0x0000000a18067220 */ /* 0x000fe20000400000 */
[----:B------:R-:W-:Y:S01]  /*6810*/  F2FP.BF16.F32.PACK_AB R33, R7, R3 ;  /* 0x000000030721723e */ /* 0x000fe200000010ff */
[C---:B------:R-:W-:Y:S01]  /*6820*/  FFMA R5, R27.reuse, R0, R5 ;  /* 0x000000001b057223 */ /* 0x040fe20000000005 */
[C---:B------:R-:W-:Y:S01]  /*6830*/  SHF.L.U32 R0, R36.reuse, 0x10, RZ ;  /* 0x0000001024007819 */ /* 0x040fe200000006ff */
[----:B------:R-:W-:Y:S01]  /*6840*/  FFMA R6, R27, R2, R6 ;  /* 0x000000021b067223 */ /* 0x000fe20000000006 */
[----:B------:R-:W-:Y:S01]  /*6850*/  LOP3.LUT R2, R36, 0xffff0000, RZ, 0xc0, !PT ;  /* 0xffff000024027812 */ /* 0x000fe200078ec0ff */
[C---:B------:R-:W-:Y:S01]  /*6860*/  FMUL R11, R24.reuse, R11 ;  /* 0x0000000b180b7220 */ /* 0x040fe20000400000 */
[----:B------:R-:W-:Y:S01]  /*6870*/  SHF.L.U32 R3, R37, 0x10, RZ ;  /* 0x0000001025037819 */ /* 0x000fe200000006ff */
[C---:B------:R-:W-:Y:S01]  /*6880*/  FMUL R9, R24.reuse, R13 ;  /* 0x0000000d18097220 */ /* 0x040fe20000400000 */
[----:B------:R-:W-:Y:S01]  /*6890*/  F2FP.BF16.F32.PACK_AB R34, R5, R4 ;  /* 0x000000040522723e */ /* 0x000fe200000010ff */
[C---:B------:R-:W-:Y:S01]  /*68a0*/  FMUL R10, R24.reuse, R14 ;  /* 0x0000000e180a7220 */ /* 0x040fe20000400000 */
[C---:B------:R-:W-:Y:S01]  /*68b0*/  FFMA R11, R27.reuse, R16, R11 ;  /* 0x000000101b0b7223 */ /* 0x040fe2000000000b */
[C---:B------:R-:W-:Y:S01]  /*68c0*/  FFMA R8, R27.reuse, R0, R8 ;  /* 0x000000001b087223 */ /* 0x040fe20000000008 */
[----:B------:R-:W-:Y:S01]  /*68d0*/  FFMA R9, R27, R2, R9 ;  /* 0x000000021b097223 */ /* 0x000fe20000000009 */
[----:B------:R-:W-:Y:S01]  /*68e0*/  LOP3.LUT R0, R37, 0xffff0000, RZ, 0xc0, !PT ;  /* 0xffff000025007812 */ /* 0x000fe200078ec0ff */
[----:B------:R-:W-:Y:S01]  /*68f0*/  FFMA R10, R27, R3, R10 ;  /* 0x000000031b0a7223 */ /* 0x000fe2000000000a */
[----:B------:R-:W-:Y:S01]  /*6900*/  FMUL R15, R24, R15 ;  /* 0x0000000f180f7220 */ /* 0x000fe20000400000 */
[----:B------:R-:W-:Y:S01]  /*6910*/  SHF.L.U32 R2, R38, 0x10, RZ ;  /* 0x0000001026027819 */ /* 0x000fe200000006ff */
[----:B------:R-:W-:Y:S01]  /*6920*/  FMUL R13, R24, R17 ;  /* 0x00000011180d7220 */ /* 0x000fe20000400000 */
[----:B------:R-:W-:Y:S01]  /*6930*/  LOP3.LUT R3, R38, 0xffff0000, RZ, 0xc0, !PT ;  /* 0xffff000026037812 */ /* 0x000fe200078ec0ff */
[C---:B------:R-:W-:Y:S01]  /*6940*/  FMUL R14, R24.reuse, R18 ;  /* 0x00000012180e7220 */ /* 0x040fe20000400000 */
[----:B------:R-:W-:Y:S01]  /*6950*/  SHF.L.U32 R4, R39, 0x10, RZ ;  /* 0x0000001027047819 */ /* 0x000fe200000006ff */
[----:B------:R-:W-:Y:S01]  /*6960*/  FFMA R15, R27, R0, R15 ;  /* 0x000000001b0f7223 */ /* 0x000fe2000000000f */
[----:B------:R-:W-:Y:S01]  /*6970*/  LOP3.LUT R5, R39, 0xffff0000, RZ, 0xc0, !PT ;  /* 0xffff000027057812 */ /* 0x000fe200078ec0ff */
[----:B------:R-:W-:Y:S01]  /*6980*/  FMUL R19, R24, R19 ;  /* 0x0000001318137220 */ /* 0x000fe20000400000 */
[C---:B------:R-:W-:Y:S01]  /*6990*/  FFMA R12, R27.reuse, R2, R12 ;  /* 0x000000021b0c7223 */ /* 0x040fe2000000000c */
[C---:B------:R-:W-:Y:S01]  /*69a0*/  FFMA R13, R27.reuse, R3, R13 ;  /* 0x000000031b0d7223 */ /* 0x040fe2000000000d */
[C---:B------:R-:W-:Y:S01]  /*69b0*/  FFMA R14, R27.reuse, R4, R14 ;  /* 0x000000041b0e7223 */ /* 0x040fe2000000000e */
[----:B------:R-:W-:Y:S01]  /*69c0*/  FFMA R19, R27, R5, R19 ;  /* 0x000000051b137223 */ /* 0x000fe20000000013 */
[----:B------:R-:W-:Y:S02]  /*69d0*/  F2FP.BF16.F32.PACK_AB R35, R11, R6 ;  /* 0x000000060b23723e */ /* 0x000fe400000010ff */
[----:B------:R-:W-:Y:S02]  /*69e0*/  F2FP.BF16.F32.PACK_AB R8, R9, R8 ;  /* 0x000000080908723e */ /* 0x000fe400000010ff */
[----:B------:R-:W-:Y:S01]  /*69f0*/  F2FP.BF16.F32.PACK_AB R9, R15, R10 ;  /* 0x0000000a0f09723e */ /* 0x000fe200000010ff */
[----:B------:R1:W-:Y:S01]  /*6a00*/  STSM.16.M88.4 [R60+0x200], R32 ;  /* 0x000200203c007844 */ /* 0x0003e20000000200 */
[----:B------:R-:W-:Y:S02]  /*6a10*/  F2FP.BF16.F32.PACK_AB R10, R13, R12 ;  /* 0x0000000c0d0a723e */ /* 0x000fe400000010ff */
[----:B------:R-:W-:Y:S05]  /*6a20*/  F2FP.BF16.F32.PACK_AB R11, R19, R14 ;  /* 0x0000000e130b723e */ /* 0x000fea00000010ff */
[----:B------:R1:W-:Y:S01]  /*6a30*/  STSM.16.M88.4 [R59+0x200], R8 ;  /* 0x000200083b007844 */ /* 0x0003e20000000200 */
[----:B------:R-:W-:Y:S01]  /*6a40*/  @!PT LDS RZ, [RZ] ;  /* 0x00000000fffff984 */ /* 0x000fe20000000800 */
[----:B------:R-:W-:Y:S01]  /*6a50*/  @!PT LDS RZ, [RZ] ;  /* 0x00000000fffff984 */ /* 0x000fe20000000800 */
[----:B------:R-:W-:Y:S01]  /*6a60*/  @!PT LDS RZ, [RZ] ;  /* 0x00000000fffff984 */ /* 0x000fe20000000800 */
[----:B------:R-:W-:Y:S01]  /*6a70*/  @!PT LDS RZ, [RZ] ;  /* 0x00000000fffff984 */ /* 0x000fe20000000800 */
[----:B------:R3:W-:Y:S07]  /*6a80*/  MEMBAR.ALL.CTA ;  /* 0x0000000000007992 */ /* 0x0007ee0000008000 */
[----:B---3--:R-:W3:Y:S02]  /*6a90*/  FENCE.VIEW.ASYNC.S ;  /* 0x00000000000073c6 */ /* 0x008ee40000000000 */
[----:B---3--:R-:W-:Y:S06]  /*6aa0*/  BAR.SYNC.DEFER_BLOCKING 0x1, 0x80 ;  /* 0x0042000000007b1d */ /* 0x008fec0000010000 */
[----:B------:R-:W-:Y:S05]  /*6ab0*/  @P0 BRA `(.L_x_111) ;  /* 0x0000000000280947 */ /* 0x000fea0003800000 */
[----:B------:R-:W3:Y:S01]  /*6ac0*/  LDCU.64 UR6, c[0x0][0x348] ;  /* 0x00006900ff0677ac */ /* 0x000ee20008000a00 */
[----:B------:R-:W-:Y:S01]  /*6ad0*/  UIADD3 UR4, UPT, UPT, UR44, 0x200, URZ ;  /* 0x000002002c047890 */ /* 0x000fe2000fffe0ff */
[----:B------:R-:W-:Y:S05]  /*6ae0*/  UMOV UR51, UR36 ;  /* 0x0000002400337c82 */ /* 0x000fea0008000000 */
[----:B------:R-:W-:Y:S04]  /*6af0*/  MOV R50, UR4 ;  /* 0x0000000400327c02 */ /* 0x000fe80008000f00 */
[----:B------:R-:W-:Y:S01]  /*6b00*/  R2UR UR48, R50 ;  /* 0x00000000323072ca */ /* 0x000fe200000e0000 */
[----:B---3--:R-:W-:Y:S04]  /*6b10*/  UIADD3 UR4, UP0, UPT, UR6, 0x680, URZ ;  /* 0x0000068006047890 */ /* 0x008fe8000ff1e0ff */
[----:B------:R-:W-:Y:S09]  /*6b20*/  UIADD3.X UR5, UPT, UPT, URZ, UR7, URZ, UP0, !UPT ;  /* 0x00000007ff057290 */ /* 0x000ff200087fe4ff */
[----:B------:R3:W-:Y:S01]  /*6b30*/  UTMASTG.3D [UR48], [UR4] ;  /* 0x00000030040073b5 */ /* 0x0007e20008010000 */
[----:B------:R0:W-:Y:S01]  /*6b40*/  UTMACMDFLUSH ;  /* 0x00000000000079b7 */ /* 0x0001e20000000000 */
[----:B---3--:R-:W-:Y:S04]  /*6b50*/  DEPBAR.LE SB0, 0x1 ;  /* 0x000080400000791a */ /* 0x008fe80000000000 */
.L_x_111:
[----:B------:R-:W-:Y:S05]  /*6b60*/  BSYNC.RECONVERGENT B0 ;  /* 0x0000000000007941 */ /* 0x000fea0003800200 */
.L_x_110:
[----:B------:R-:W-:Y:S01]  /*6b70*/  BAR.SYNC.DEFER_BLOCKING 0x1, 0x80 ;  /* 0x0042000000007b1d */ /* 0x000fe20000010000 */
[----:B------:R-:W-:Y:S01]  /*6b80*/  ISETP.NE.AND P1, PT, R58, RZ, PT ;  /* 0x000000ff3a00720c */ /* 0x000fe20003f25270 */
[----:B------:R-:W-:Y:S01]  /*6b90*/  UISETP.NE.AND UP0, UPT, UR47, URZ, UPT ;  /* 0x000000ff2f00728c */ /* 0x000fe2000bf05270 */
[----:B------:R-:W-:Y:S11]  /*6ba0*/  LEA R4, R61, UR44, 0x3 ;  /* 0x0000002c3d047c11 */ /* 0x000ff6000f8e18ff */
[----:B------:R-:W-:Y:S01]  /*6bb0*/  @P1 SHF.L.U32 R3, R55, 0x1f, RZ ;  /* 0x0000001f37031819 */ /* 0x000fe200000006ff */
[----:B------:R-:W-:Y:S06]  /*6bc0*/  BRA.U !UP0, `(.L_x_112) ;  /* 0x0000000108247547 */ /* 0x000fec000b800000 */
[----:B------:R-:W3:Y:S01]  /*6bd0*/  S2R R0, SR_CgaCtaId ;  /* 0x0000000000007919 */ /* 0x000ee20000008800 */
[----:B------:R-:W-:Y:S01]  /*6be0*/  IMAD.U32 R2, RZ, RZ, UR46 ;  /* 0x0000002eff027e24 */ /* 0x000fe2000f8e00ff */
[----:B------:R-:W-:Y:S04]  /*6bf0*/  UIADD3 UR4, UPT, UPT, UR46, 0x1, URZ ;  /* 0x000000012e047890 */ /* 0x000fe8000fffe0ff */
[----:B------:R-:W-:Y:S01]  /*6c00*/  @P1 LEA R2, R2, UR44, 0x3 ;  /* 0x0000002c02021c11 */ /* 0x000fe2000f8e18ff */
[----:B------:R-:W-:Y:S04]  /*6c10*/  UISETP.NE.AND UP0, UPT, UR4, 0x4, UPT ;  /* 0x000000040400788c */ /* 0x000fe8000bf05270 */
[----:B------:R-:W-:Y:S01]  /*6c20*/  @P1 VIADD R2, R2, 0xa0 ;  /* 0x000000a002021836 */ /* 0x000fe20000000000 */
[----:B------:R-:W-:Y:S04]  /*6c30*/  USEL UR46, UR4, URZ, UP0 ;  /* 0x000000ff042e7287 */ /* 0x000fe80008000000 */
[----:B---3--:R-:W-:Y:S04]  /*6c40*/  @P1 PRMT R0, R0, 0x654, R2 ;  /* 0x0000065400001816 */ /* 0x008fe80000000002 */
[----:B------:R3:W-:Y:S04]  /*6c50*/  @P1 SYNCS.ARRIVE.TRANS64.RED.A1T0 RZ, [R0+URZ], RZ ;  /* 0x000000ff00ff19a7 */ /* 0x0007e800081004ff */
.L_x_112:
[----:B------:R-:W4:Y:S01]  /*6c60*/  @P1 SYNCS.PHASECHK.TRANS64.TRYWAIT P0, [R4+URZ+0x80], R3 ;  /* 0x00008003040015a7 */ /* 0x000f2200080011ff */
[----:B------:R-:W-:Y:S01]  /*6c70*/  BSSY B1, `(.L_x_113) ;  /* 0x0000013000017945 */ /* 0x000fe20003800000 */
[----:B----4-:R-:W-:Y:S03]  /*6c80*/  @P1 SEL R63, RZ, 0x1, !P0 ;  /* 0x00000001ff3f1807 */ /* 0x010fe60004000000 */
[----:B------:R-:W-:Y:S05]  /*6c90*/  @!P1 BRA `(.L_x_114) ;  /* 0x0000000000409947 */ /* 0x000fea0003800000 */
[----:B------:R-:W-:Y:S01]  /*6ca0*/  ISETP.NE.AND P1, PT, R64, RZ, PT ;  /* 0x000000ff4000720c */ /* 0x000fe20003f25270 */
[----:B------:R-:W-:Y:S01]  /*6cb0*/  BSSY B0, `(.L_x_115) ;  /* 0x0000009000007945 */ /* 0x000fe20003800000 */
[----:B------:R-:W-:Y:S11]  /*6cc0*/  ISETP.NE.AND P0, PT, R63, RZ, PT ;  /* 0x000000ff3f00720c */ /* 0x000ff60003f05270 */
[----:B------:R-:W-:Y:S05]  /*6cd0*/  @P1 IMAD R3, R61, 0x1000, R62 ;  /* 0x000010003d031824 */ /* 0x000fea00078e023e */
[----:B------:R-:W-:Y:S05]  /*6ce0*/  @P1 IADD3 R2, PT, PT, R3, UR44, RZ ;  /* 0x0000002c03021c10 */ /* 0x000fea000fffe0ff */
[----:B------:R-:W-:Y:S01]  /*6cf0*/  @P1 IMAD.IADD R2, R56, 0x1, R2 ;  /* 0x0000000138021824 */ /* 0x000fe200078e0202 */
[----:B------:R-:W-:Y:S06]  /*6d00*/  @P0 BRA `(.L_x_116) ;  /* 0x00000000000c0947 */ /* 0x000fec0003800000 */
[----:B---3--:R-:W-:Y:S04]  /*6d10*/  SHF.L.U32 R0, R55, 0x1f, RZ ;  /* 0x0000001f37007819 */ /* 0x008fe800000006ff */
[----:B------:R-:W3:Y:S02]  /*6d20*/  SYNCS.PHASECHK.TRANS64.TRYWAIT P0, [R4+URZ+0x80], R0 ;  /* 0x00008000040075a7 */ /* 0x000ee400080011ff */
[----:B---3--:R-:W-:Y:S05]  /*6d30*/  @!P0 BRA `(.L_x_117) ;  /* 0x0000002800088947 */ /* 0x008fea0003800000 */
.L_x_116:
[----:B------:R-:W-:Y:S05]  /*6d40*/  BSYNC B0 ;  /* 0x0000000000007941 */ /* 0x000fea0003800000 */
.L_x_115:
[----:B------:R-:W-:Y:S02]  /*6d50*/  ISETP.NE.AND P0, PT, R64, RZ, PT ;  /* 0x000000ff4000720c */ /* 0x000fe40003f05270 */
[----:B------:R-:W-:Y:S11]  /*6d60*/  IADD3 R61, PT, PT, R61, 0x1, RZ ;  /* 0x000000013d3d7810 */ /* 0x000ff60007ffe0ff */
[----:B------:R-:W-:Y:S05]  /*6d70*/  @P0 WARPSYNC.ALL ;  /* 0x0000000000000948 */ /* 0x000fea0003800000 */
[----:B------:R4:W1:Y:S04]  /*6d80*/  @P0 LDSM.16.M88.4 R28, [R3+UR44+0x200] ;  /* 0x0002002c031c083b */ /* 0x0008680008000200 */
[----:B------:R4:W1:Y:S02]  /*6d90*/  @P0 LDSM.16.M88.4 R36, [R2+0x200] ;  /* 0x000200000224083b */ /* 0x0008640000000200 */
.L_x_114:
[----:B------:R-:W-:Y:S05]  /*6da0*/  BSYNC B1 ;  /* 0x0000000000017941 */ /* 0x000fea0003800000 */
.L_x_113:
[----:B---3--:R-:W-:Y:S05]  /*6db0*/  VIADD R0, R25, 0x20 ;  /* 0x0000002019007836 */ /* 0x008fea0000000000 */
[----:B------:R-:W-:Y:S04]  /*6dc0*/  SHF.R.U32.HI R0, RZ, 0x15, R0 ;  /* 0x00000015ff007819 */ /* 0x000fe80000011600 */
[----:B------:R-:W-:Y:S11]  /*6dd0*/  LOP3.LUT P0, RZ, R0, 0x3, R46, 0x48, !PT ;  /* 0x0000000300ff7812 */ /* 0x000ff6000780482e */
[----:B------:R-:W-:Y:S02]  /*6de0*/  @!UPT UIADD3 URZ, UPT, UPT, URZ, URZ, URZ ;  /* 0x000000fffffff290 */ /* 0x000fe4000fffe0ff */
[----:B------:R-:W-:Y:S05]  /*6df0*/  @!P0 BRA `(.L_x_118) ;  /* 0x0000000000408947 */ /* 0x000fea0003800000 */
[----:B------:R-:W3:Y:S01]  /*6e00*/  LDCU.64 UR8, c[0x4][0x70] ;  /* 0x01000e00ff0877ac */ /* 0x000ee20008000a00 */
[----:B----4-:R-:W-:Y:S01]  /*6e10*/  MOV R3, 0x0 ;  /* 0x0000000000037802 */ /* 0x010fe20000000f00 */
[----:B------:R-:W-:Y:S02]  /*6e20*/  HFMA2 R12, -RZ, RZ, 0, 5.9604644775390625e-08 ;  /* 0x00000001ff0c7431 */ /* 0x000fe400000001ff */
[----:B-1----:R-:W-:Y:S02]  /*6e30*/  IMAD.MOV.U32 R8, RZ, RZ, 0x192 ;  /* 0x00000192ff087424 */ /* 0x002fe400078e00ff */
[----:B------:R-:W-:Y:S01]  /*6e40*/  IMAD.MOV.U32 R13, RZ, RZ, RZ ;  /* 0x000000ffff0d7224 */ /* 0x000fe200078e00ff */
[----:B------:R-:W1:Y:S01]  /*6e50*/  LDCU.64 UR6, c[0x4][0x78] ;  /* 0x01000f00ff0677ac */ /* 0x000e620008000a00 */
[----:B------:R-:W4:Y:S01]  /*6e60*/  LDC.64 R2, c[0x4][R3] ;  /* 0x0100000003027b82 */ /* 0x000f220000000a00 */
[----:B------:R-:W5:Y:S01]  /*6e70*/  LDCU.64 UR4, c[0x4][0x10] ;  /* 0x01000200ff0477ac */ /* 0x000f620008000a00 */
[----:B---3--:R-:W-:Y:S01]  /*6e80*/  MOV R5, UR9 ;  /* 0x0000000900057c02 */ /* 0x008fe20008000f00 */
[----:B------:R-:W-:Y:S01]  /*6e90*/  IMAD.U32 R4, RZ, RZ, UR8 ;  /* 0x00000008ff047e24 */ /* 0x000fe2000f8e00ff */
[----:B-1----:R-:W-:Y:S01]  /*6ea0*/  MOV R7, UR7 ;  /* 0x0000000700077c02 */ /* 0x002fe20008000f00 */
[----:B------:R-:W-:Y:S01]  /*6eb0*/  IMAD.U32 R6, RZ, RZ, UR6 ;  /* 0x00000006ff067e24 */ /* 0x000fe2000f8e00ff */
[----:B-----5:R-:W-:Y:S01]  /*6ec0*/  MOV R11, UR5 ;  /* 0x00000005000b7c02 */ /* 0x020fe20008000f00 */
[----:B------:R-:W-:Y:S02]  /*6ed0*/  IMAD.U32 R10, RZ, RZ, UR4 ;  /* 0x00000004ff0a7e24 */ /* 0x000fe4000f8e00ff */
[----:B------:R-:W-:Y:S07]  /*6ee0*/  LEPC R20, `(.L_x_118) ;  /* 0x000000001014794e */ /* 0x000fee0000000000 */
[----:B--2-4-:R-:W-:Y:S05]  /*6ef0*/  CALL.ABS.NOINC R2 ;  /* 0x0000000002007343 */ /* 0x014fea0003c00000 */
.L_x_118:
[----:B-1--4-:R-:W-:Y:S01]  /*6f00*/  SHF.L.U32 R3, R28, 0x10, RZ ;  /* 0x000000101c037819 */ /* 0x012fe200000006ff */
[----:B------:R-:W-:Y:S05]  /*6f10*/  WARPSYNC.ALL ;  /* 0x0000000000007948 */ /* 0x000fea0003800000 */
[----:B------:R-:W-:Y:S01]  /*6f20*/  R2UR UR4, R25 ;  /* 0x00000000190472ca */ /* 0x000fe200000e0000 */
[----:B------:R-:W1:Y:S01]  /*6f30*/  S2R R65, SR_CgaCtaId ;  /* 0x0000000000417919 */ /* 0x000e620000008800 */
[C---:B------:R-:W-:Y:S01]  /*6f40*/  SHF.L.U32 R20, R29.reuse, 0x10, RZ ;  /* 0x000000101d147819 */ /* 0x040fe200000006ff */
[----:B------:R-:W-:Y:S01]  /*6f50*/  BSSY.RECONVERGENT B0, `(.L_x_119) ;  /* 0x0000054000007945 */ /* 0x000fe20003800200 */
[----:B------:R-:W-:Y:S02]  /*6f60*/  LOP3.LUT R21, R29, 0xffff0000, RZ, 0xc0, !PT ;  /* 0xffff00001d157812 */ /* 0x000fe400078ec0ff */
[----:B------:R-:W-:Y:S02]  /*6f70*/  ISETP.NE.AND P6, PT, R58, RZ, PT ;  /* 0x000000ff3a00720c */ /* 0x000fe40003fc5270 */
[----:B------:R-:W-:Y:S05]  /*6f80*/  ISETP.NE.AND P0, PT, R57, RZ, PT ;  /* 0x000000ff3900720c */ /* 0x000fea0003f05270 */
[----:B------:R-:W3:Y:S02]  /*6f90*/  LDTM.16dp256bit.x4 R4, tmem[UR4+0x20] ;  /* 0x00002004000479ee */ /* 0x000ee40008120000 */
[----:B---3--:R-:W-:Y:S01]  /*6fa0*/  FMUL R0, R24, R4 ;  /* 0x0000000418007220 */ /* 0x008fe20000400000 */
[----:B------:R-:W-:Y:S01]  /*6fb0*/  LOP3.LUT R4, R28, 0xffff0000, RZ, 0xc0, !PT ;  /* 0xffff00001c047812 */ /* 0x000fe200078ec0ff */
[C---:B------:R-:W-:Y:S01]  /*6fc0*/  FMUL R2, R24.reuse, R5 ;  /* 0x0000000518027220 */ /* 0x040fe20000400000 */
[C---:B------:R-:W-:Y:S01]  /*6fd0*/  FMUL R7, R24.reuse, R7 ;  /* 0x0000000718077220 */ /* 0x040fe20000400000 */
[C---:B------:R-:W-:Y:S01]  /*6fe0*/  FFMA R0, R27.reuse, R3, R0 ;  /* 0x000000031b007223 */ /* 0x040fe20000000000 */
[C---:B------:R-:W-:Y:S01]  /*6ff0*/  FMUL R3, R24.reuse, R6 ;  /* 0x0000000618037220 */ /* 0x040fe20000400000 */
[C---:B------:R-:W-:Y:S01]  /*7000*/  FFMA R2, R27.reuse, R4, R2 ;  /* 0x000000041b027223 */ /* 0x040fe20000000002 */
[C---:B------:R-:W-:Y:S01]  /*7010*/  FMUL R4, R24.reuse, R8 ;  /* 0x0000000818047220 */ /* 0x040fe20000400000 */
[----:B------:R-:W-:Y:S01]  /*7020*/  FMUL R8, R24, R12 ;  /* 0x0000000c18087220 */ /* 0x000fe20000400000 */
[C---:B------:R-:W-:Y:S01]  /*7030*/  FFMA R3, R27.reuse, R20, R3 ;  /* 0x000000141b037223 */ /* 0x040fe20000000003 */
[----:B------:R-:W-:Y:S01]  /*7040*/  FFMA R7, R27, R21, R7 ;  /* 0x000000151b077223 */ /* 0x000fe20000000007 */
[----:B------:R-:W-:Y:S01]  /*7050*/  F2FP.BF16.F32.PACK_AB R32, R2, R0 ;  /* 0x000000000220723e */ /* 0x000fe200000010ff */
[----:B------:R-:W-:Y:S01]  /*7060*/  FMUL R12, R24, R16 ;  /* 0x00000010180c7220 */ /* 0x000fe20000400000 */
[----:B------:R-:W-:Y:S01]  /*7070*/  SHF.L.U32 R16, R30, 0x10, RZ ;  /* 0x000000101e107819 */ /* 0x000fe200000006ff */
[----:B------:R-:W-:Y:S01]  /*7080*/  FMUL R5, R24, R9 ;  /* 0x0000000918057220 */ /* 0x000fe20000400000 */
[----:B------:R-:W-:Y:S01]  /*7090*/  LOP3.LUT R0, R30, 0xffff0000, RZ, 0xc0, !PT ;  /* 0xffff00001e007812 */ /* 0x000fe200078ec0ff */
[C---:B------:R-:W-:Y:S01]  /*70a0*/  FMUL R6, R24.reuse, R10 ;  /* 0x0000000a18067220 */ /* 0x040fe20000400000 */
[----:B------:R-:W-:Y:S01]  /*70b0*/  SHF.L.U32 R2, R31, 0x10, RZ ;  /* 0x000000101f027819 */ /* 0x000fe200000006ff */
[----:B------:R-:W-:Y:S01]  /*70c0*/  FFMA R4, R27, R16, R4 ;  /* 0x000000101b047223 */ /* 0x000fe20000000004 */
[----:B------:R-:W-:Y:S01]  /*70d0*/  F2FP.BF16.F32.PACK_AB R33, R7, R3 ;  /* 0x000000030721723e */ /* 0x000fe200000010ff */
[----:B------:R-:W-:Y:S01]  /*70e0*/  FFMA R5, R27, R0, R5 ;  /* 0x000000001b057223 */ /* 0x000fe20000000005 */
[----:B------:R-:W-:Y:S01]  /*70f0*/  LOP3.LUT R3, R31, 0xffff0000, RZ, 0xc0, !PT ;  /* 0xffff00001f037812 */ /* 0x000fe200078ec0ff */
[----:B------:R-:W-:Y:S01]  /*7100*/  FMUL R11, R24, R11 ;  /* 0x0000000b180b7220 */ /* 0x000fe20000400000 */
[C---:B------:R-:W-:Y:S01]  /*7110*/  SHF.L.U32 R0, R36.reuse, 0x10, RZ ;  /* 0x0000001024007819 */ /* 0x040fe200000006ff */
[C---:B------:R-:W-:Y:S01]  /*7120*/  FFMA R6, R27.reuse, R2, R6 ;  /* 0x000000021b067223 */ /* 0x040fe20000000006 */
[----:B------:R-:W-:Y:S01]  /*7130*/  LOP3.LUT R2, R36, 0xffff0000, RZ, 0xc0, !PT ;  /* 0xffff000024027812 */ /* 0x000fe200078ec0ff */
[----:B------:R-:W-:Y:S01]  /*7140*/  FFMA R11, R27, R3, R11 ;  /* 0x000000031b0b7223 */ /* 0x000fe2000000000b */
[----:B------:R-:W-:Y:S01]  /*7150*/  SHF.L.U32 R3, R37, 0x10, RZ ;  /* 0x0000001025037819 */ /* 0x000fe200000006ff */
[C---:B------:R-:W-:Y:S01]  /*7160*/  FMUL R9, R24.reuse, R13 ;  /* 0x0000000d18097220 */ /* 0x040fe20000400000 */
[----:B------:R-:W-:Y:S01]  /*7170*/  F2FP.BF16.F32.PACK_AB R34, R5, R4 ;  /* 0x000000040522723e */ /* 0x000fe200000010ff */
[----:B------:R-:W-:Y:S01]  /*7180*/  FMUL R10, R24, R14 ;  /* 0x0000000e180a7220 */ /* 0x000fe20000400000 */
[----:B------:R-:W-:Y:S01]  /*7190*/  SHF.L.U32 R4, R39, 0x10, RZ ;  /* 0x0000001027047819 */ /* 0x000fe200000006ff */
[----:B------:R-:W-:Y:S01]  /*71a0*/  FFMA R8, R27, R0, R8 ;  /* 0x000000001b087223 */ /* 0x000fe20000000008 */
[----:B------:R-:W-:Y:S01]  /*71b0*/  LOP3.LUT R0, R37, 0xffff0000, RZ, 0xc0, !PT ;  /* 0xffff000025007812 */ /* 0x000fe200078ec0ff */
[C---:B------:R-:W-:Y:S01]  /*71c0*/  FFMA R9, R27.reuse, R2, R9 ;  /* 0x000000021b097223 */ /* 0x040fe20000000009 */
[C---:B------:R-:W-:Y:S01]  /*71d0*/  SHF.L.U32 R2, R38.reuse, 0x10, RZ ;  /* 0x0000001026027819 */ /* 0x040fe200000006ff */
[----:B------:R-:W-:Y:S01]  /*71e0*/  FFMA R10, R27, R3, R10 ;  /* 0x000000031b0a7223 */ /* 0x000fe2000000000a */
[----:B------:R-:W-:Y:S01]  /*71f0*/  LOP3.LUT R3, R38, 0xffff0000, RZ, 0xc0, !PT ;  /* 0xffff000026037812 */ /* 0x000fe200078ec0ff */
[C---:B------:R-:W-:Y:S01]  /*7200*/  FMUL R15, R24.reuse, R15 ;  /* 0x0000000f180f7220 */ /* 0x040fe20000400000 */
[----:B------:R-:W-:Y:S01]  /*7210*/  LOP3.LUT R5, R39, 0xffff0000, RZ, 0xc0, !PT ;  /* 0xffff000027057812 */ /* 0x000fe200078ec0ff */
[C---:B------:R-:W-:Y:S01]  /*7220*/  FMUL R13, R24.reuse, R17 ;  /* 0x00000011180d7220 */ /* 0x040fe20000400000 */
[----:B------:R-:W-:Y:S01]  /*7230*/  F2FP.BF16.F32.PACK_AB R35, R11, R6 ;  /* 0x000000060b23723e */ /* 0x000fe200000010ff */
[C---:B------:R-:W-:Y:S01]  /*7240*/  FMUL R14, R24.reuse, R18 ;  /* 0x00000012180e7220 */ /* 0x040fe20000400000 */
[C---:B------:R-:W-:Y:S01]  /*7250*/  FFMA R15, R27.reuse, R0, R15 ;  /* 0x000000001b0f7223 */ /* 0x040fe2000000000f */
[----:B------:R-:W-:Y:S01]  /*7260*/  FMUL R19, R24, R19 ;  /* 0x0000001318137220 */ /* 0x000fe20000400000 */
[----:B------:R-:W-:Y:S01]  /*7270*/  FFMA R12, R27, R2, R12 ;  /* 0x000000021b0c7223 */ /* 0x000fe2000000000c */
[----:B------:R3:W-:Y:S01]  /*7280*/  STSM.16.M88.4 [R60+0x1200], R32 ;  /* 0x001200203c007844 */ /* 0x0007e20000000200 */
[----:B------:R-:W-:Y:S01]  /*7290*/  F2FP.BF16.F32.PACK_AB R8, R9, R8 ;  /* 0x000000080908723e */ /* 0x000fe200000010ff */
[----:B------:R-:W-:Y:S01]  /*72a0*/  FFMA R13, R27, R3, R13 ;  /* 0x000000031b0d7223 */ /* 0x000fe2000000000d */
[----:B------:R-:W-:Y:S01]  /*72b0*/  F2FP.BF16.F32.PACK_AB R9, R15, R10 ;  /* 0x0000000a0f09723e */ /* 0x000fe200000010ff */
[C---:B------:R-:W-:Y:S01]  /*72c0*/  FFMA R14, R27.reuse, R4, R14 ;  /* 0x000000041b0e7223 */ /* 0x040fe2000000000e */
[----:B------:R-:W-:Y:S01]  /*72d0*/  FFMA R19, R27, R5, R19 ;  /* 0x000000051b137223 */ /* 0x000fe20000000013 */
[----:B------:R-:W-:Y:S02]  /*72e0*/  MOV R0, UR46 ;  /* 0x0000002e00007c02 */ /* 0x000fe40008000f00 */
[----:B------:R-:W-:Y:S02]  /*72f0*/  F2FP.BF16.F32.PACK_AB R10, R13, R12 ;  /* 0x0000000c0d0a723e */ /* 0x000fe400000010ff */
[----:B------:R-:W-:Y:S02]  /*7300*/  F2FP.BF16.F32.PACK_AB R11, R19, R14 ;  /* 0x0000000e130b723e */ /* 0x000fe400000010ff */
[----:B------:R-:W-:Y:S02]  /*7310*/  @P6 LEA R0, R0, UR44, 0x3 ;  /* 0x0000002c00006c11 */ /* 0x000fe4000f8e18ff */
[----:B------:R-:W-:Y:S01]  /*7320*/  LEA R2, R61, UR44, 0x3 ;  /* 0x0000002c3d027c11 */ /* 0x000fe2000f8e18ff */
[----:B------:R3:W-:Y:S01]  /*7330*/  STSM.16.M88.4 [R59+0x1200], R8 ;  /* 0x001200083b007844 */ /* 0x0007e20000000200 */
[----:B------:R-:W-:Y:S02]  /*7340*/  @P6 IADD3 R0, PT, PT, R0, 0xa0, RZ ;  /* 0x000000a000006810 */ /* 0x000fe40007ffe0ff */
[----:B------:R-:W-:Y:S01]  /*7350*/  @P6 SHF.L.U32 R3, R55, 0x1f, RZ ;  /* 0x0000001f37036819 */ /* 0x000fe200000006ff */
[----:B------:R-:W-:Y:S01]  /*7360*/  @!PT LDS RZ, [RZ] ;  /* 0x00000000fffff984 */ /* 0x000fe20000000800 */
[----:B------:R-:W-:Y:S01]  /*7370*/  @!PT LDS RZ, [RZ] ;  /* 0x00000000fffff984 */ /* 0x000fe20000000800 */
[----:B------:R-:W-:Y:S01]  /*7380*/  @!PT LDS RZ, [RZ] ;  /* 0x00000000fffff984 */ /* 0x000fe20000000800 */
[----:B------:R-:W-:Y:S01]  /*7390*/  @!PT LDS RZ, [RZ] ;  /* 0x00000000fffff984 */ /* 0x000fe20000000800 */
[----:B------:R4:W-:Y:S06]  /*73a0*/  MEMBAR.ALL.CTA ;  /* 0x0000000000007992 */ /* 0x0009ec0000008000 */
[----:B----4-:R-:W4:Y:S01]  /*73b0*/  FENCE.VIEW.ASYNC.S ;  /* 0x00000000000073c6 */ /* 0x010f220000000000 */
[----:B-1----:R-:W-:Y:S01]  /*73c0*/  @P6 PRMT R0, R65, 0x654, R0 ;  /* 0x0000065441006816 */ /* 0x002fe20000000000 */
[----:B----4-:R-:W-:Y:S06]  /*73d0*/  BAR.SYNC.DEFER_BLOCKING 0x1, 0x80 ;  /* 0x0042000000007b1d */ /* 0x010fec0000010000 */
[----:B------:R-:W-:Y:S05]  /*73e0*/  @P0 BRA `(.L_x_120) ;  /* 0x0000000000280947 */ /* 0x000fea0003800000 */
[----:B------:R-:W1:Y:S01]  /*73f0*/  LDCU.64 UR6, c[0x0][0x348] ;  /* 0x00006900ff0677ac */ /* 0x000e620008000a00 */
[----:B------:R-:W-:Y:S02]  /*7400*/  UIADD3 UR9, UPT, UPT, UR49, 0x20, URZ ;  /* 0x0000002031097890 */ /* 0x000fe4000fffe0ff */
[----:B------:R-:W-:Y:S01]  /*7410*/  UIADD3 UR8, UPT, UPT, UR44, 0x1200, URZ ;  /* 0x000012002c087890 */ /* 0x000fe2000fffe0ff */
[----:B------:R-:W-:Y:S01]  /*7420*/  UMOV UR10, UR50 ;  /* 0x00000032000a7c82 */ /* 0x000fe20008000000 */
[----:B------:R-:W-:Y:S01]  /*7430*/  UMOV UR11, UR36 ;  /* 0x00000024000b7c82 */ /* 0x000fe20008000000 */
[----:B-1----:R-:W-:Y:S04]  /*7440*/  UIADD3 UR4, UP0, UPT, UR6, 0x680, URZ ;  /* 0x0000068006047890 */ /* 0x002fe8000ff1e0ff */
[----:B------:R-:W-:Y:S09]  /*7450*/  UIADD3.X UR5, UPT, UPT, URZ, UR7, URZ, UP0, !UPT ;  /* 0x00000007ff057290 */ /* 0x000ff200087fe4ff */
[----:B------:R1:W-:Y:S01]  /*7460*/  UTMASTG.3D [UR8], [UR4] ;  /* 0x00000008040073b5 */ /* 0x0003e20008010000 */
[----:B------:R0:W-:Y:S01]  /*7470*/  UTMACMDFLUSH ;  /* 0x00000000000079b7 */ /* 0x0001e20000000000 */
[----:B-1----:R-:W-:Y:S04]  /*7480*/  DEPBAR.LE SB0, 0x1 ;  /* 0x000080400000791a */ /* 0x002fe80000000000 */
.L_x_120:
[----:B------:R-:W-:Y:S05]  /*7490*/  BSYNC.RECONVERGENT B0 ;  /* 0x0000000000007941 */ /* 0x000fea0003800200 */
.L_x_119:
[----:B------:R-:W-:Y:S01]  /*74a0*/  BAR.SYNC.DEFER_BLOCKING 0x1, 0x80 ;  /* 0x0042000000007b1d */ /* 0x000fe20000010000 */
[----:B------:R-:W-:Y:S04]  /*74b0*/  UIADD3 UR4, UPT, UPT, UR46, 0x1, URZ ;  /* 0x000000012e047890 */ /* 0x000fe8000fffe0ff */
[----:B------:R-:W-:Y:S04]  /*74c0*/  UISETP.NE.AND UP0, UPT, UR4, 0x4, UPT ;  /* 0x000000040400788c */ /* 0x000fe8000bf05270 */
[----:B------:R-:W-:Y:S01]  /*74d0*/  USEL UR45, UR4, URZ, UP0 ;  /* 0x000000ff042d7287 */ /* 0x000fe20008000000 */
[----:B------:R1:W-:Y:S01]  /*74e0*/  @P6 SYNCS.ARRIVE.TRANS64.RED.A1T0 RZ, [R0+URZ], RZ ;  /* 0x000000ff00ff69a7 */ /* 0x0003e200081004ff */
[----:B------:R-:W-:Y:S01]  /*74f0*/  BSSY B1, `(.L_x_121) ;  /* 0x0000014000017945 */ /* 0x000fe20003800000 */
[----:B------:R-:W4:Y:S02]  /*7500*/  @P6 SYNCS.PHASECHK.TRANS64.TRYWAIT P0, [R2+URZ+0x80], R3 ;  /* 0x00008003020065a7 */ /* 0x000f2400080011ff */
[----:B----4-:R-:W-:Y:S01]  /*7510*/  @P6 SEL R63, RZ, 0x1, !P0 ;  /* 0x00000001ff3f6807 */ /* 0x010fe20004000000 */
[----:B-1----:R-:W-:Y:S06]  /*7520*/  @!P6 BRA `(.L_x_122) ;  /* 0x000000000040e947 */ /* 0x002fec0003800000 */
[----:B------:R-:W-:Y:S01]  /*7530*/  ISETP.NE.AND P1, PT, R64, RZ, PT ;  /* 0x000000ff4000720c */ /* 0x000fe20003f25270 */
[----:B------:R-:W-:Y:S01]  /*7540*/  BSSY B0, `(.L_x_123) ;  /* 0x0000009000007945 */ /* 0x000fe20003800000 */
[----:B------:R-:W-:Y:S11]  /*7550*/  ISETP.NE.AND P0, PT, R63, RZ, PT ;  /* 0x000000ff3f00720c */ /* 0x000ff60003f05270 */
[----:B------:R-:W-:Y:S05]  /*7560*/  @P1 IMAD R3, R61, 0x1000, R62 ;  /* 0x000010003d031824 */ /* 0x000fea00078e023e */
[----:B------:R-:W-:Y:S05]  /*7570*/  @P1 IADD3 R0, PT, PT, R3, UR44, RZ ;  /* 0x0000002c03001c10 */ /* 0x000fea000fffe0ff */
[----:B------:R-:W-:Y:S01]  /*7580*/  @P1 IMAD.IADD R0, R56, 0x1, R0 ;  /* 0x0000000138001824 */ /* 0x000fe200078e0200 */
[----:B------:R-:W-:Y:S06]  /*7590*/  @P0 BRA `(.L_x_124) ;  /* 0x00000000000c0947 */ /* 0x000fec0003800000 */
[----:B------:R-:W-:Y:S04]  /*75a0*/  SHF.L.U32 R4, R55, 0x1f, RZ ;  /* 0x0000001f37047819 */ /* 0x000fe800000006ff */
[----:B------:R-:W1:Y:S02]  /*75b0*/  SYNCS.PHASECHK.TRANS64.TRYWAIT P0, [R2+URZ+0x80], R4 ;  /* 0x00008004020075a7 */ /* 0x000e6400080011ff */
[----:B-1----:R-:W-:Y:S05]  /*75c0*/  @!P0 BRA `(.L_x_125) ;  /* 0x0000001c00f88947 */ /* 0x002fea0003800000 */
.L_x_124:
[----:B------:R-:W-:Y:S05]  /*75d0*/  BSYNC B0 ;  /* 0x0000000000007941 */ /* 0x000fea0003800000 */
.L_x_123:
[----:B------:R-:W-:Y:S02]  /*75e0*/  ISETP.NE.AND P0, PT, R64, RZ, PT ;  /* 0x000000ff4000720c */ /* 0x000fe40003f05270 */
[----:B------:R-:W-:Y:S11]  /*75f0*/  IADD3 R61, PT, PT, R61, 0x1, RZ ;  /* 0x000000013d3d7810 */ /* 0x000ff60007ffe0ff */
[----:B------:R-:W-:Y:S05]  /*7600*/  @P0 WARPSYNC.ALL ;  /* 0x0000000000000948 */ /* 0x000fea0003800000 */
[----:B------:R4:W1:Y:S04]  /*7610*/  @P0 LDSM.16.M88.4 R28, [R3+UR44+0x200] ;  /* 0x0002002c031c083b */ /* 0x0008680008000200 */
[----:B------:R4:W1:Y:S02]  /*7620*/  @P0 LDSM.16.M88.4 R36, [R0+0x200] ;  /* 0x000200000024083b */ /* 0x0008640000000200 */
.L_x_122:
[----:B------:R-:W-:Y:S05]  /*7630*/  BSYNC B1 ;  /* 0x0000000000017941 */ /* 0x000fea0003800000 */
.L_x_121:
[----:B----4-:R-:W-:Y:S05]  /*7640*/  VIADD R0, R25, 0x40 ;  /* 0x0000004019007836 */ /* 0x010fea0000000000 */
[----:B------:R-:W-:Y:S04]  /*7650*/  SHF.R.U32.HI R0, RZ, 0x15, R0 ;  /* 0x00000015ff007819 */ /* 0x000fe80000011600 */
[----:B------:R-:W-:Y:S11]  /*7660*/  LOP3.LUT P0, RZ, R0, 0x3, R46, 0x48, !PT ;  /* 0x0000000300ff7812 */ /* 0x000ff6000780482e */
[----:B------:R-:W-:Y:S02]  /*7670*/  @!UPT UIADD3 URZ, UPT, UPT, URZ, URZ, URZ ;  /* 0x000000fffffff290 */ /* 0x000fe4000fffe0ff */
[----:B------:R-:W-:Y:S05]  /*7680*/  @!P0 BRA `(.L_x_126) ;  /* 0x0000000000408947 */ /* 0x000fea0003800000 */
[----:B------:R-:W4:Y:S01]  /*7690*/  LDCU.64 UR8, c[0x4][0x70] ;  /* 0x01000e00ff0877ac */ /* 0x000f220008000a00 */
[----:B------:R-:W-:Y:S01]  /*76a0*/  MOV R3, 0x0 ;  /* 0x0000000000037802 */ /* 0x000fe20000000f00 */
[----:B------:R-:W-:Y:S02]  /*76b0*/  HFMA2 R12, -RZ, RZ, 0, 5.9604644775390625e-08 ;  /* 0x00000001ff0c7431 */ /* 0x000fe400000001ff */
[----:B---3--:R-:W-:Y:S02]  /*76c0*/  IMAD.MOV.U32 R8, RZ, RZ, 0x192 ;  /* 0x00000192ff087424 */ /* 0x008fe400078e00ff */
[----:B------:R-:W-:Y:S01]  /*76d0*/  IMAD.MOV.U32 R13, RZ, RZ, RZ ;  /* 0x000000ffff0d7224 */ /* 0x000fe200078e00ff */
[----:B------:R-:W3:Y:S01]  /*76e0*/  LDCU.64 UR6, c[0x4][0x78] ;  /* 0x01000f00ff0677ac */ /* 0x000ee20008000a00 */
[----:B-1----:R-:W1:Y:S01]  /*76f0*/  LDC.64 R2, c[0x4][R3] ;  /* 0x0100000003027b82 */ /* 0x002e620000000a00 */
[----:B------:R-:W5:Y:S01]  /*7700*/  LDCU.64 UR4, c[0x4][0x10] ;  /* 0x01000200ff0477ac */ /* 0x000f620008000a00 */
[----:B----4-:R-:W-:Y:S01]  /*7710*/  MOV R5, UR9 ;  /* 0x0000000900057c02 */ /* 0x010fe20008000f00 */
[----:B------:R-:W-:Y:S01]  /*7720*/  IMAD.U32 R4, RZ, RZ, UR8 ;  /* 0x00000008ff047e24 */ /* 0x000fe2000f8e00ff */
[----:B---3--:R-:W-:Y:S01]  /*7730*/  MOV R7, UR7 ;  /* 0x0000000700077c02 */ /* 0x008fe20008000f00 */
[----:B------:R-:W-:Y:S01]  /*7740*/  IMAD.U32 R6, RZ, RZ, UR6 ;  /* 0x00000006ff067e24 */ /* 0x000fe2000f8e00ff */
[----:B-----5:R-:W-:Y:S01]  /*7750*/  MOV R11, UR5 ;  /* 0x00000005000b7c02 */ /* 0x020fe20008000f00 */
[----:B------:R-:W-:Y:S02]  /*7760*/  IMAD.U32 R10, RZ, RZ, UR4 ;  /* 0x00000004ff0a7e24 */ /* 0x000fe4000f8e00ff */
[----:B------:R-:W-:Y:S07]  /*7770*/  LEPC R20, `(.L_x_126) ;  /* 0x000000001014794e */ /* 0x000fee0000000000 */
[----:B-12---:R-:W-:Y:S05]  /*7780*/  CALL.ABS.NOINC R2 ;  /* 0x0000000002007343 */ /* 0x006fea0003c00000 */
.L_x_126:
[----:B-1----:R-:W-:Y:S01]  /*7790*/  SHF.L.U32 R3, R28, 0x10, RZ ;  /* 0x000000101c037819 */ /* 0x002fe200000006ff */
[----:B------:R-:W-:Y:S05]  /*77a0*/  WARPSYNC.ALL ;  /* 0x0000000000007948 */ /* 0x000fea0003800000 */
[----:B------:R-:W-:Y:S01]  /*77b0*/  R2UR UR4, R25 ;  /* 0x00000000190472ca */ /* 0x000fe200000e0000 */
[----:B------:R-:W-:Y:S01]  /*77c0*/  BSSY.RECONVERGENT B0, `(.L_x_127) ;  /* 0x0000055000007945 */ /* 0x000fe20003800200 */
[C---:B------:R-:W-:Y:S02]  /*77d0*/  SHF.L.U32 R20, R29.reuse, 0x10, RZ ;  /* 0x000000101d147819 */ /* 0x040fe400000006ff */
[----:B------:R-:W-:Y:S02]  /*77e0*/  LOP3.LUT R21, R29, 0xffff0000, RZ, 0xc0, !PT ;  /* 0xffff00001d157812 */ /* 0x000fe400078ec0ff */
[----:B------:R-:W-:Y:S02]  /*77f0*/  ISETP.NE.AND P6, PT, R58, RZ, PT ;  /* 0x000000ff3a00720c */ /* 0x000fe40003fc5270 */
[----:B------:R-:W-:Y:S05]  /*7800*/  ISETP.NE.AND P0, PT, R57, RZ, PT ;  /* 0x000000ff3900720c */ /* 0x000fea0003f05270 */
[----:B---3--:R-:W1:Y:S02]  /*7810*/  LDTM.16dp256bit.x4 R4, tmem[UR4+0x40] ;  /* 0x00004004000479ee */ /* 0x008e640008120000 */
[----:B-1----:R-:W-:Y:S01]  /*7820*/  FMUL R0, R24, R4 ;  /* 0x0000000418007220 */ /* 0x002fe20000400000 */
[----:B------:R-:W-:Y:S01]  /*7830*/  LOP3.LUT R4, R28, 0xffff0000, RZ, 0xc0, !PT ;  /* 0xffff00001c047812 */ /* 0x000fe200078ec0ff */
[C---:B------:R-:W-:Y:S01]  /*7840*/  FMUL R2, R24.reuse, R5 ;  /* 0x0000000518027220 */ /* 0x040fe20000400000 */
        /* <DEDUP_REMOVED lines=26> */
[----:B------:R-:W-:Y:S01]  /*79f0*/  FMUL R10, R24, R14 ;  /* 0x0000000e180a7220 */ /* 0x000fe20000400000 */
[----:B------:R-:W-:Y:S01]  /*7a00*/  SHF.L.U32 R4, R39, 0x10, RZ ;  /* 0x0000001027047819 */ /* 0x000fe200000006ff */
[----:B------:R-:W-:Y:S01]  /*7a10*/  FFMA R11, R27, R16, R11 ;  /* 0x000000101b0b7223 */ /* 0x000fe2000000000b */
[----:B------:R-:W-:Y:S01]  /*7a20*/  LOP3.LUT R5, R39, 0xffff0000, RZ, 0xc0, !PT ;  /* 0xffff000027057812 */ /* 0x000fe200078ec0ff */
[----:B------:R-:W-:Y:S01]  /*7a30*/  FFMA R8, R27, R0, R8 ;  /* 0x000000001b087223 */ /* 0x000fe20000000008 */
[----:B------:R-:W-:Y:S01]  /*7a40*/  LOP3.LUT R0, R37, 0xffff0000, RZ, 0xc0, !PT ;  /* 0xffff000025007812 */ /* 0x000fe200078ec0ff */
[C---:B------:R-:W-:Y:S01]  /*7a50*/  FFMA R9, R27.reuse, R2, R9 ;  /* 0x000000021b097223 */ /* 0x040fe20000000009 */
[C---:B------:R-:W-:Y:S01]  /*7a60*/  SHF.L.U32 R2, R38.reuse, 0x10, RZ ;  /* 0x0000001026027819 */ /* 0x040fe200000006ff */
[----:B------:R-:W-:Y:S01]  /*7a70*/  FFMA R10, R27, R3, R10 ;  /* 0x000000031b0a7223 */ /* 0x000fe2000000000a */
[----:B------:R-:W-:Y:S01]  /*7a80*/  LOP3.LUT R3, R38, 0xffff0000, RZ, 0xc0, !PT ;  /* 0xffff000026037812 */ /* 0x000fe200078ec0ff */
[C---:B------:R-:W-:Y:S01]  /*7a90*/  FMUL R15, R24.reuse, R15 ;  /* 0x0000000f180f7220 */ /* 0x040fe20000400000 */
[----:B------:R-:W-:Y:S01]  /*7aa0*/  F2FP.BF16.F32.PACK_AB R35, R11, R6 ;  /* 0x000000060b23723e */ /* 0x000fe200000010ff */
[C---:B------:R-:W-:Y:S01]  /*7ab0*/  FMUL R13, R24.reuse, R17 ;  /* 0x00000011180d7220 */ /* 0x040fe20000400000 */
[C---:B------:R-:W-:Y:S01]  /*7ac0*/  FMUL R14, R24.reuse, R18 ;  /* 0x00000012180e7220 */ /* 0x040fe20000400000 */
[----:B------:R-:W-:Y:S01]  /*7ad0*/  FFMA R15, R27, R0, R15 ;  /* 0x000000001b0f7223 */ /* 0x000fe2000000000f */
[----:B------:R-:W-:Y:S01]  /*7ae0*/  FMUL R19, R24, R19 ;  /* 0x0000001318137220 */ /* 0x000fe20000400000 */
[----:B------:R1:W-:Y:S01]  /*7af0*/  STSM.16.M88.4 [R60+0x2200], R32 ;  /* 0x002200203c007844 */ /* 0x0003e20000000200 */
[----:B------:R-:W-:Y:S01]  /*7b00*/  F2FP.BF16.F32.PACK_AB R8, R9, R8 ;  /* 0x000000080908723e */ /* 0x000fe200000010ff */
[----:B------:R-:W-:Y:S01]  /*7b10*/  FFMA R12, R27, R2, R12 ;  /* 0x000000021b0c7223 */ /* 0x000fe2000000000c */
[----:B------:R-:W-:Y:S01]  /*7b20*/  F2FP.BF16.F32.PACK_AB R9, R15, R10 ;  /* 0x0000000a0f09723e */ /* 0x000fe200000010ff */
[C---:B------:R-:W-:Y:S01]  /*7b30*/  FFMA R13, R27.reuse, R3, R13 ;  /* 0x000000031b0d7223 */ /* 0x040fe2000000000d */
        /* <DEDUP_REMOVED lines=15> */
[----:B---3--:R-:W3:Y:S01]  /*7c30*/  FENCE.VIEW.ASYNC.S ;  /* 0x00000000000073c6 */ /* 0x008ee20000000000 */
[----:B------:R-:W-:Y:S01]  /*7c40*/  @P6 PRMT R0, R65, 0x654, R0 ;  /* 0x0000065441006816 */ /* 0x000fe20000000000 */
[----:B---3--:R-:W-:Y:S06]  /*7c50*/  BAR.SYNC.DEFER_BLOCKING 0x1, 0x80 ;  /* 0x0042000000007b1d */ /* 0x008fec0000010000 */
[----:B------:R-:W-:Y:S05]  /*7c60*/  @P0 BRA `(.L_x_128) ;  /* 0x0000000000280947 */ /* 0x000fea0003800000 */
[----:B------:R-:W3:Y:S01]  /*7c70*/  LDCU.64 UR6, c[0x0][0x348] ;  /* 0x00006900ff0677ac */ /* 0x000ee20008000a00 */
[----:B------:R-:W-:Y:S02]  /*7c80*/  UIADD3 UR9, UPT, UPT, UR49, 0x40, URZ ;  /* 0x0000004031097890 */ /* 0x000fe4000fffe0ff */
[----:B------:R-:W-:Y:S01]  /*7c90*/  UIADD3 UR8, UPT, UPT, UR44, 0x2200, URZ ;  /* 0x000022002c087890 */ /* 0x000fe2000fffe0ff */
[----:B------:R-:W-:Y:S01]  /*7ca0*/  UMOV UR10, UR50 ;  /* 0x00000032000a7c82 */ /* 0x000fe20008000000 */
[----:B------:R-:W-:Y:S01]  /*7cb0*/  UMOV UR11, UR36 ;  /* 0x00000024000b7c82 */ /* 0x000fe20008000000 */
[----:B---3--:R-:W-:Y:S04]  /*7cc0*/  UIADD3 UR4, UP0, UPT, UR6, 0x680, URZ ;  /* 0x0000068006047890 */ /* 0x008fe8000ff1e0ff */
[----:B------:R-:W-:Y:S09]  /*7cd0*/  UIADD3.X UR5, UPT, UPT, URZ, UR7, URZ, UP0, !UPT ;  /* 0x00000007ff057290 */ /* 0x000ff200087fe4ff */
[----:B------:R3:W-:Y:S01]  /*7ce0*/  UTMASTG.3D [UR8], [UR4] ;  /* 0x00000008040073b5 */ /* 0x0007e20008010000 */
[----:B------:R0:W-:Y:S01]  /*7cf0*/  UTMACMDFLUSH ;  /* 0x00000000000079b7 */ /* 0x0001e20000000000 */
[----:B---3--:R-:W-:Y:S04]  /*7d00*/  DEPBAR.LE SB0, 0x1 ;  /* 0x000080400000791a */ /* 0x008fe80000000000 */
.L_x_128:
[----:B------:R-:W-:Y:S05]  /*7d10*/  BSYNC.RECONVERGENT B0 ;  /* 0x0000000000007941 */ /* 0x000fea0003800200 */
.L_x_127:
        /* <DEDUP_REMOVED lines=8> */
[----:B---3--:R-:W-:Y:S06]  /*7da0*/  @!P6 BRA `(.L_x_130) ;  /* 0x000000000040e947 */ /* 0x008fec0003800000 */
        /* <DEDUP_REMOVED lines=8> */
[----:B------:R-:W3:Y:S02]  /*7e30*/  SYNCS.PHASECHK.TRANS64.TRYWAIT P0, [R3+URZ+0x80], R0 ;  /* 0x00008000030075a7 */ /* 0x000ee400080011ff */
[----:B---3--:R-:W-:Y:S05]  /*7e40*/  @!P0 BRA `(.L_x_133) ;  /* 0x0000001400ec8947 */ /* 0x008fea0003800000 */
.L_x_132:
[----:B------:R-:W-:Y:S05]  /*7e50*/  BSYNC B0 ;  /* 0x0000000000007941 */ /* 0x000fea0003800000 */
.L_x_131:
[----:B------:R-:W-:Y:S11]  /*7e60*/  ISETP.NE.AND P0, PT, R64, RZ, PT ;  /* 0x000000ff4000720c */ /* 0x000ff60003f05270 */
[----:B------:R-:W-:Y:S02]  /*7e70*/  @!UPT UIADD3 URZ, UPT, UPT, URZ, URZ, URZ ;  /* 0x000000fffffff290 */ /* 0x000fe4000fffe0ff */
[----:B------:R-:W-:Y:S05]  /*7e80*/  @P0 WARPSYNC.ALL ;  /* 0x0000000000000948 */ /* 0x000fea0003800000 */
[----:B------:R4:W1:Y:S04]  /*7e90*/  @P0 LDSM.16.M88.4 R28, [R61+UR44+0x200] ;  /* 0x0002002c3d1c083b */ /* 0x0008680008000200 */
[----:B------:R4:W1:Y:S02]  /*7ea0*/  @P0 LDSM.16.M88.4 R36, [R2+0x200] ;  /* 0x000200000224083b */ /* 0x0008640000000200 */
.L_x_130:
[----:B------:R-:W-:Y:S05]  /*7eb0*/  BSYNC B1 ;  /* 0x0000000000017941 */ /* 0x000fea0003800000 */
.L_x_129:
[----:B---3--:R-:W-:Y:S05]  /*7ec0*/  VIADD R0, R25, 0x60 ;  /* 0x0000006019007836 */ /* 0x008fea0000000000 */
[----:B------:R-:W-:Y:S04]  /*7ed0*/  SHF.R.U32.HI R0, RZ, 0x15, R0 ;  /* 0x00000015ff007819 */ /* 0x000fe80000011600 */
[----:B------:R-:W-:Y:S11]  /*7ee0*/  LOP3.LUT P0, RZ, R0, 0x3, R46, 0x48, !PT ;  /* 0x0000000300ff7812 */ /* 0x000ff6000780482e */
[----:B------:R-:W-:Y:S02]  /*7ef0*/  @!UPT UIADD3 URZ, UPT, UPT, URZ, URZ, URZ ;  /* 0x000000fffffff290 */ /* 0x000fe4000fffe0ff */
[----:B------:R-:W-:Y:S05]  /*7f00*/  @!P0 BRA `(.L_x_134) ;  /* 0x0000000000408947 */ /* 0x000fea0003800000 */
[----:B------:R-:W3:Y:S01]  /*7f10*/  LDCU.64 UR8, c[0x4][0x70] ;  /* 0x01000e00ff0877ac */ /* 0x000ee20008000a00 */
[----:B------:R-:W-:Y:S01]  /*7f20*/  MOV R3, 0x0 ;  /* 0x0000000000037802 */ /* 0x000fe20000000f00 */
[----:B------:R-:W-:Y:S02]  /*7f30*/  HFMA2 R12, -RZ, RZ, 0, 5.9604644775390625e-08 ;  /* 0x00000001ff0c7431 */ /* 0x000fe400000001ff */
[----:B-1----:R-:W-:Y:S02]  /*7f40*/  IMAD.MOV.U32 R8, RZ, RZ, 0x192 ;  /* 0x00000192ff087424 */ /* 0x002fe400078e00ff */
[----:B------:R-:W-:Y:S01]  /*7f50*/  IMAD.MOV.U32 R13, RZ, RZ, RZ ;  /* 0x000000ffff0d7224 */ /* 0x000fe200078e00ff */
[----:B------:R-:W1:Y:S01]  /*7f60*/  LDCU.64 UR6, c[0x4][0x78] ;  /* 0x01000f00ff0677ac */ /* 0x000e620008000a00 */
[----:B----4-:R-:W4:Y:S01]  /*7f70*/  LDC.64 R2, c[0x4][R3] ;  /* 0x0100000003027b82 */ /* 0x010f220000000a00 */
        /* <DEDUP_REMOVED lines=9> */
.L_x_134:
[----:B------:R-:W-:Y:S01]  /*8010*/  ISETP.NE.AND P0, PT, R57, RZ, PT ;  /* 0x000000ff3900720c */ /* 0x000fe20003f05270 */
[----:B------:R-:W-:Y:S05]  /*8020*/  WARPSYNC.ALL ;  /* 0x0000000000007948 */ /* 0x000fea0003800000 */
[----:B------:R-:W-:Y:S01]  /*8030*/  R2UR UR4, R25 ;  /* 0x00000000190472ca */ /* 0x000fe200000e0000 */
[----:B------:R-:W3:Y:S01]  /*8040*/  S2UR UR5, SR_CgaCtaId ;  /* 0x00000000000579c3 */ /* 0x000ee20000008800 */
[C---:B-1----:R-:W-:Y:S01]  /*8050*/  SHF.L.U32 R0, R28.reuse, 0x10, RZ ;  /* 0x000000101c007819 */ /* 0x042fe200000006ff */
[----:B------:R-:W-:Y:S01]  /*8060*/  BSSY.RECONVERGENT B0, `(.L_x_135) ;  /* 0x0000052000007945 */ /* 0x000fe20003800200 */
[----:B----4-:R-:W-:Y:S02]  /*8070*/  LOP3.LUT R2, R28, 0xffff0000, RZ, 0xc0, !PT ;  /* 0xffff00001c027812 */ /* 0x010fe400078ec0ff */
[C---:B------:R-:W-:Y:S02]  /*8080*/  SHF.L.U32 R3, R29.reuse, 0x10, RZ ;  /* 0x000000101d037819 */ /* 0x040fe400000006ff */
[----:B------:R-:W-:Y:S02]  /*8090*/  LOP3.LUT R20, R29, 0xffff0000, RZ, 0xc0, !PT ;  /* 0xffff00001d147812 */ /* 0x000fe400078ec0ff */
[C---:B------:R-:W-:Y:S02]  /*80a0*/  SHF.L.U32 R21, R30.reuse, 0x10, RZ ;  /* 0x000000101e157819 */ /* 0x040fe400000006ff */
[----:B------:R-:W-:Y:S01]  /*80b0*/  LOP3.LUT R25, R30, 0xffff0000, RZ, 0xc0, !PT ;  /* 0xffff00001e197812 */ /* 0x000fe200078ec0ff */
[----:B------:R-:W1:Y:S01]  /*80c0*/  LDTM.16dp256bit.x4 R4, tmem[UR4+0x60] ;  /* 0x00006004000479ee */ /* 0x000e620008120000 */
[----:B------:R-:W-:Y:S01]  /*80d0*/  R2UR UR4, R26 ;  /* 0x000000001a0472ca */ /* 0x000fe200000e0000 */
[----:B------:R-:W-:Y:S01]  /*80e0*/  NOP ;  /* 0x0000000000007918 */ /* 0x000fe20000000000 */
[C---:B------:R-:W-:Y:S02]  /*80f0*/  SHF.L.U32 R26, R31.reuse, 0x10, RZ ;  /* 0x000000101f1a7819 */ /* 0x040fe400000006ff */
[----:B------:R-:W-:Y:S02]  /*8100*/  LOP3.LUT R28, R31, 0xffff0000, RZ, 0xc0, !PT ;  /* 0xffff00001f1c7812 */ /* 0x000fe400078ec0ff */
[C---:B------:R-:W-:Y:S02]  /*8110*/  SHF.L.U32 R29, R36.reuse, 0x10, RZ ;  /* 0x00000010241d7819 */ /* 0x040fe400000006ff */
[----:B------:R-:W-:Y:S02]  /*8120*/  LOP3.LUT R30, R36, 0xffff0000, RZ, 0xc0, !PT ;  /* 0xffff0000241e7812 */ /* 0x000fe400078ec0ff */
[C---:B------:R-:W-:Y:S02]  /*8130*/  SHF.L.U32 R31, R37.reuse, 0x10, RZ ;  /* 0x00000010251f7819 */ /* 0x040fe400000006ff */
[----:B------:R-:W-:Y:S01]  /*8140*/  LOP3.LUT R32, R37, 0xffff0000, RZ, 0xc0, !PT ;  /* 0xffff000025207812 */ /* 0x000fe200078ec0ff */
[----:B------:R-:W-:Y:S01]  /*8150*/  UIADD3 UR4, UPT, UPT, UR4, 0x110, URZ ;  /* 0x0000011004047890 */ /* 0x000fe2000fffe0ff */
[C---:B------:R-:W-:Y:S02]  /*8160*/  SHF.L.U32 R33, R38.reuse, 0x10, RZ ;  /* 0x0000001026217819 */ /* 0x040fe400000006ff */
[----:B------:R-:W-:Y:S02]  /*8170*/  LOP3.LUT R34, R38, 0xffff0000, RZ, 0xc0, !PT ;  /* 0xffff000026227812 */ /* 0x000fe400078ec0ff */
[C---:B------:R-:W-:Y:S02]  /*8180*/  SHF.L.U32 R35, R39.reuse, 0x10, RZ ;  /* 0x0000001027237819 */ /* 0x040fe400000006ff */
[----:B------:R-:W-:Y:S01]  /*8190*/  LOP3.LUT R36, R39, 0xffff0000, RZ, 0xc0, !PT ;  /* 0xffff000027247812 */ /* 0x000fe200078ec0ff */
[C---:B-1----:R-:W-:Y:S01]  /*81a0*/  FMUL R4, R24.reuse, R4 ;  /* 0x0000000418047220 */ /* 0x042fe20000400000 */
[----:B---3--:R-:W-:Y:S01]  /*81b0*/  UPRMT UR4, UR5, 0x654, UR4 ;  /* 0x0000065405047896 */ /* 0x008fe20008000004 */
[C---:B------:R-:W-:Y:S01]  /*81c0*/  FMUL R5, R24.reuse, R5 ;  /* 0x0000000518057220 */ /* 0x040fe20000400000 */
[C---:B------:R-:W-:Y:S01]  /*81d0*/  FMUL R6, R24.reuse, R6 ;  /* 0x0000000618067220 */ /* 0x040fe20000400000 */
[C---:B------:R-:W-:Y:S01]  /*81e0*/  FFMA R4, R27.reuse, R0, R4 ;  /* 0x000000001b047223 */ /* 0x040fe20000000004 */
[C---:B------:R-:W-:Y:S01]  /*81f0*/  FMUL R7, R24.reuse, R7 ;  /* 0x0000000718077220 */ /* 0x040fe20000400000 */
[C---:B------:R-:W-:Y:S01]  /*8200*/  FFMA R5, R27.reuse, R2, R5 ;  /* 0x000000021b057223 */ /* 0x040fe20000000005 */
[C---:B------:R-:W-:Y:S01]  /*8210*/  FFMA R6, R27.reuse, R3, R6 ;  /* 0x000000031b067223 */ /* 0x040fe20000000006 */
[C---:B------:R-:W-:Y:S01]  /*8220*/  FMUL R8, R24.reuse, R8 ;  /* 0x0000000818087220 */ /* 0x040fe20000400000 */
[----:B------:R-:W-:Y:S01]  /*8230*/  FFMA R7, R27, R20, R7 ;  /* 0x000000141b077223 */ /* 0x000fe20000000007 */
[----:B------:R-:W-:Y:S01]  /*8240*/  SYNCS.ARRIVE.TRANS64.RED.A1T0 RZ, [UR4], RZ ;  /* 0x000000ffffff79a7 */ /* 0x000fe20008100404 */
[----:B------:R-:W-:Y:S01]  /*8250*/  F2FP.BF16.F32.PACK_AB R4, R5, R4 ;  /* 0x000000040504723e */ /* 0x000fe200000010ff */
[----:B------:R-:W-:Y:S01]  /*8260*/  FFMA R8, R27, R21, R8 ;  /* 0x000000151b087223 */ /* 0x000fe20000000008 */
[C---:B------:R-:W-:Y:S01]  /*8270*/  FMUL R9, R24.reuse, R9 ;  /* 0x0000000918097220 */ /* 0x040fe20000400000 */
[----:B------:R-:W-:Y:S01]  /*8280*/  F2FP.BF16.F32.PACK_AB R5, R7, R6 ;  /* 0x000000060705723e */ /* 0x000fe200000010ff */
[C---:B------:R-:W-:Y:S01]  /*8290*/  FMUL R0, R24.reuse, R10 ;  /* 0x0000000a18007220 */ /* 0x040fe20000400000 */
[C---:B------:R-:W-:Y:S01]  /*82a0*/  FMUL R2, R24.reuse, R11 ;  /* 0x0000000b18027220 */ /* 0x040fe20000400000 */
[C---:B------:R-:W-:Y:S01]  /*82b0*/  FMUL R3, R24.reuse, R12 ;  /* 0x0000000c18037220 */ /* 0x040fe20000400000 */
[C---:B------:R-:W-:Y:S01]  /*82c0*/  FFMA R9, R27.reuse, R25, R9 ;  /* 0x000000191b097223 */ /* 0x040fe20000000009 */
[C---:B------:R-:W-:Y:S01]  /*82d0*/  FMUL R10, R24.reuse, R13 ;  /* 0x0000000d180a7220 */ /* 0x040fe20000400000 */
[C---:B------:R-:W-:Y:S01]  /*82e0*/  FFMA R0, R27.reuse, R26, R0 ;  /* 0x0000001a1b007223 */ /* 0x040fe20000000000 */
[C---:B------:R-:W-:Y:S01]  /*82f0*/  FMUL R11, R24.reuse, R14 ;  /* 0x0000000e180b7220 */ /* 0x040fe20000400000 */
[C---:B------:R-:W-:Y:S01]  /*8300*/  FFMA R2, R27.reuse, R28, R2 ;  /* 0x0000001c1b027223 */ /* 0x040fe20000000002 */
[C---:B------:R-:W-:Y:S01]  /*8310*/  FMUL R15, R24.reuse, R15 ;  /* 0x0000000f180f7220 */ /* 0x040fe20000400000 */
[C---:B------:R-:W-:Y:S01]  /*8320*/  FMUL R12, R24.reuse, R16 ;  /* 0x00000010180c7220 */ /* 0x040fe20000400000 */
[C---:B------:R-:W-:Y:S01]  /*8330*/  FFMA R3, R27.reuse, R29, R3 ;  /* 0x0000001d1b037223 */ /* 0x040fe20000000003 */
[C---:B------:R-:W-:Y:S01]  /*8340*/  FMUL R13, R24.reuse, R17 ;  /* 0x00000011180d7220 */ /* 0x040fe20000400000 */
[C---:B------:R-:W-:Y:S01]  /*8350*/  FFMA R10, R27.reuse, R30, R10 ;  /* 0x0000001e1b0a7223 */ /* 0x040fe2000000000a */
[C---:B------:R-:W-:Y:S01]  /*8360*/  FMUL R14, R24.reuse, R18 ;  /* 0x00000012180e7220 */ /* 0x040fe20000400000 */
[C---:B------:R-:W-:Y:S01]  /*8370*/  FFMA R11, R27.reuse, R31, R11 ;  /* 0x0000001f1b0b7223 */ /* 0x040fe2000000000b */
[C---:B------:R-:W-:Y:S01]  /*8380*/  FFMA R15, R27.reuse, R32, R15 ;  /* 0x000000201b0f7223 */ /* 0x040fe2000000000f */
[----:B------:R-:W-:Y:S01]  /*8390*/  FMUL R19, R24, R19 ;  /* 0x0000001318137220 */ /* 0x000fe20000400000 */
[C---:B------:R-:W-:Y:S01]  /*83a0*/  FFMA R12, R27.reuse, R33, R12 ;  /* 0x000000211b0c7223 */ /* 0x040fe2000000000c */
[C---:B------:R-:W-:Y:S01]  /*83b0*/  FFMA R13, R27.reuse, R34, R13 ;  /* 0x000000221b0d7223 */ /* 0x040fe2000000000d */
[C---:B------:R-:W-:Y:S01]  /*83c0*/  FFMA R14, R27.reuse, R35, R14 ;  /* 0x000000231b0e7223 */ /* 0x040fe2000000000e */
[----:B------:R-:W-:Y:S01]  /*83d0*/  FFMA R19, R27, R36, R19 ;  /* 0x000000241b137223 */ /* 0x000fe20000000013 */
[----:B------:R-:W-:Y:S02]  /*83e0*/  F2FP.BF16.F32.PACK_AB R6, R9, R8 ;  /* 0x000000080906723e */ /* 0x000fe400000010ff */
        /* <DEDUP_REMOVED lines=25> */
.L_x_136:
[----:B------:R-:W-:Y:S05]  /*8580*/  BSYNC.RECONVERGENT B0 ;  /* 0x0000000000007941 */ /* 0x000fea0003800200 */
.L_x_135:
[----:B------:R-:W-:Y:S01]  /*8590*/  BAR.SYNC.DEFER_BLOCKING 0x1, 0x80 ;  /* 0x0042000000007b1d */ /* 0x000fe20000010000 */
[----:B------:R-:W-:Y:S01]  /*85a0*/  UISETP.NE.AND UP0, UPT, UR47, -0x4, UPT ;  /* 0xfffffffc2f00788c */ /* 0x000fe2000bf05270 */
[----:B------:R-:W-:Y:S08]  /*85b0*/  IADD3 R22, PT, PT, R22, 0x1, RZ ;  /* 0x0000000116167810 */ /* 0x000ff00007ffe0ff */
[----:B------:R-:W-:Y:S05]  /*85c0*/  BRA.U !UP0, `(.L_x_137) ;  /* 0x0000000108247547 */ /* 0x000fea000b800000 */
[----:B------:R-:W-:Y:S01]  /*85d0*/  ISETP.NE.AND P0, PT, R58, RZ, PT ;  /* 0x000000ff3a00720c */ /* 0x000fe20003f05270 */
[----:B------:R-:W-:Y:S01]  /*85e0*/  IMAD.U32 R0, RZ, RZ, UR46 ;  /* 0x0000002eff007e24 */ /* 0x000fe2000f8e00ff */
[----:B------:R-:W-:Y:S04]  /*85f0*/  UIADD3 UR4, UPT, UPT, UR46, 0x1, URZ ;  /* 0x000000012e047890 */ /* 0x000fe8000fffe0ff */
[----:B------:R-:W-:Y:S04]  /*8600*/  UISETP.NE.AND UP0, UPT, UR4, 0x4, UPT ;  /* 0x000000040400788c */ /* 0x000fe8000bf05270 */
[----:B------:R-:W-:Y:S03]  /*8610*/  USEL UR46, UR4, URZ, UP0 ;  /* 0x000000ff042e7287 */ /* 0x000fe60008000000 */
[----:B------:R-:W-:Y:S05]  /*8620*/  @P0 LEA R0, R0, UR44, 0x3 ;  /* 0x0000002c00000c11 */ /* 0x000fea000f8e18ff */
[----:B------:R-:W-:Y:S05]  /*8630*/  @P0 VIADD R0, R0, 0xa0 ;  /* 0x000000a000000836 */ /* 0x000fea0000000000 */
[----:B------:R-:W-:Y:S04]  /*8640*/  @P0 PRMT R0, R65, 0x654, R0 ;  /* 0x0000065441000816 */ /* 0x000fe80000000000 */
[----:B------:R3:W-:Y:S03]  /*8650*/  @P0 SYNCS.ARRIVE.TRANS64.RED.A1T0 RZ, [R0+URZ], RZ ;  /* 0x000000ff00ff09a7 */ /* 0x0007e600081004ff */
.L_x_137:
[----:B------:R-:W-:Y:S01]  /*8660*/  R2UR UR5, R47 ;  /* 0x000000002f0572ca */ /* 0x000fe200000e0000 */
[----:B------:R-:W-:Y:S01]  /*8670*/  UISETP.NE.AND UP0, UPT, UR61, URZ, UPT ;  /* 0x000000ff3d00728c */ /* 0x000fe2000bf05270 */
[----:B------:R-:W-:Y:S01]  /*8680*/  R2UR UR4, R48 ;  /* 0x00000000300472ca */ /* 0x000fe200000e0000 */
[----:B------:R-:W-:Y:S01]  /*8690*/  UIADD3 UR47, UPT, UPT, UR47, 0x4, URZ ;  /* 0x000000042f2f7890 */ /* 0x000fe2000fffe0ff */
[----:B------:R-:W-:Y:S01]  /*86a0*/  ISETP.NE.AND P0, PT, R52, 0x2, PT ;  /* 0x000000023400780c */ /* 0x000fe20003f05270 */
[----:B------:R-:W-:Y:S01]  /*86b0*/  UMOV UR36, UR60 ;  /* 0x0000003c00247c82 */ /* 0x000fe20008000000 */
[----:B------:R-:W-:Y:S02]  /*86c0*/  ISETP.NE.AND P1, PT, R22, 0x4, PT ;  /* 0x000000041600780c */ /* 0x000fe40003f25270 */
[----:B------:R-:W-:Y:S02]  /*86d0*/  SEL R2, RZ, 0x1, P0 ;  /* 0x00000001ff027807 */ /* 0x000fe40000000000 */
[----:B---3--:R-:W-:Y:S02]  /*86e0*/  SEL R0, RZ, 0x1, P1 ;  /* 0x00000001ff007807 */ /* 0x008fe40000800000 */
[----:B------:R-:W-:Y:S01]  /*86f0*/  LOP3.LUT R53, R53, R2, RZ, 0x3c, !PT ;  /* 0x0000000235357212 */ /* 0x000fe200078e3cff */
[----:B------:R-:W-:Y:S01]  /*8700*/  UIADD3 UR20, UPT, UPT, UR37, UR5, URZ ;  /* 0x0000000525147290 */ /* 0x000fe2000fffe0ff */
[----:B------:R-:W-:Y:S01]  /*8710*/  LOP3.LUT R54, R54, R0, RZ, 0x3c, !PT ;  /* 0x0000000036367212 */ /* 0x000fe200078e3cff */
[----:B------:R-:W-:Y:S01]  /*8720*/  UIADD3 UR16, UPT, UPT, UR38, UR4, URZ ;  /* 0x0000000426107290 */ /* 0x000fe2000fffe0ff */
[----:B------:R-:W-:Y:S02]  /*8730*/  SEL R52, R52, RZ, P0 ;  /* 0x000000ff34347207 */ /* 0x000fe40000000000 */
[----:B------:R-:W-:Y:S01]  /*8740*/  SEL R22, R22, RZ, P1 ;  /* 0x000000ff16167207 */ /* 0x000fe20000800000 */
[----:B------:R-:W-:Y:S08]  /*8750*/  BRA.U UP0, `(.L_x_138) ;  /* 0xffffffcd00b07547 */ /* 0x000ff0000b83ffff */
[----:B------:R-:W-:-:S13]  /*8760*/  R2UR UR4, R49 ;  /* 0x00000000310472ca */ /* 0x000fda00000e0000 */
[----:B------:R-:W-:-:S09]  /*8770*/  UISETP.NE.AND UP0, UPT, UR4, URZ, UPT ;  /* 0x000000ff0400728c */ /* 0x000fd2000bf05270 */
[----:B------:R-:W-:Y:S05]  /*8780*/  BRA.U !UP0, `(.L_x_139) ;  /* 0x0000000108487547 */ /* 0x000fea000b800000 */
[----:B------:R-:W3:Y:S02]  /*8790*/  LDCU.64 UR4, c[0x0][0x890] ;  /* 0x00011200ff0477ac */ /* 0x000ee40008000a00 */
[----:B---3--:R-:W-:-:S04]  /*87a0*/  UISETP.NE.U32.AND UP0, UPT, UR4, URZ, UPT ;  /* 0x000000ff0400728c */ /* 0x008fc8000bf05070 */
[----:B------:R-:W-:-:S09]  /*87b0*/  UISETP.NE.AND.EX UP0, UPT, UR5, URZ, UPT, UP0 ;  /* 0x000000ff0500728c */ /* 0x000fd2000bf05300 */
[----:B------:R-:W-:Y:S05]  /*87c0*/  BRA.U UP0, `(.L_x_140) ;  /* 0x00000001000c7547 */ /* 0x000fea000b800000 */
[----:B------:R-:W-:-:S13]  /*87d0*/  FSETP.NEU.AND P0, PT, R27, RZ, PT ;  /* 0x000000ff1b00720b */ /* 0x000fda0003f0d000 */
[----:B------:R-:W-:Y:S05]  /*87e0*/  @!P0 EXIT ;  /* 0x000000000000894d */ /* 0x000fea0003800000 */
[----:B------:R-:W-:Y:S05]  /*87f0*/  BRA `(.L_x_139) ;  /* 0x00000000002c7947 */ /* 0x000fea0003800000 */
.L_x_140:
[----:B------:R-:W-:Y:S01]  /*8800*/  ISETP.NE.AND P0, PT, R51, RZ, PT ;  /* 0x000000ff3300720c */ /* 0x000fe20003f05270 */
[----:B------:R-:W-:-:S12]  /*8810*/  BSSY.RECONVERGENT B0, `(.L_x_139) ;  /* 0x0000009000007945 */ /* 0x000fd80003800200 */
[----:B------:R-:W-:Y:S05]  /*8820*/  @P0 BRA `(.L_x_141) ;  /* 0x0000000000140947 */ /* 0x000fea0003800000 */
[----:B------:R-:W3:Y:S02]  /*8830*/  LDCU.64 UR4, c[0x0][0x888] ;  /* 0x00011100ff0477ac */ /* 0x000ee40008000a00 */
[----:B---3--:R-:W-:-:S04]  /*8840*/  ISETP.NE.U32.AND P0, PT, RZ, UR4, PT ;  /* 0x00000004ff007c0c */ /* 0x008fc8000bf05070 */
[----:B------:R-:W-:-:S13]  /*8850*/  ISETP.NE.AND.EX P0, PT, RZ, UR5, PT, P0 ;  /* 0x00000005ff007c0c */ /* 0x000fda000bf05300 */
[----:B------:R-:W-:Y:S05]  /*8860*/  @!P0 EXIT ;  /* 0x000000000000894d */ /* 0x000fea0003800000 */
[----:B------:R-:W-:Y:S05]  /*8870*/  BRA `(.L_x_142) ;  /* 0x0000000000087947 */ /* 0x000fea0003800000 */
.L_x_141:
[----:B------:R-:W-:-:S13]  /*8880*/  FSETP.NEU.AND P0, PT, R27, RZ, PT ;  /* 0x000000ff1b00720b */ /* 0x000fda0003f0d000 */
[----:B------:R-:W-:Y:S05]  /*8890*/  @!P0 EXIT ;  /* 0x000000000000894d */ /* 0x000fea0003800000 */
.L_x_142:
[----:B------:R-:W-:Y:S05]  /*88a0*/  BSYNC.RECONVERGENT B0 ;  /* 0x0000000000007941 */ /* 0x000fea0003800200 */
.L_x_139:
[----:B------:R-:W3:Y:S01]  /*88b0*/  S2UR UR5, SR_CgaCtaId ;  /* 0x00000000000579c3 */ /* 0x000ee20000008800 */
[----:B------:R-:W-:Y:S01]  /*88c0*/  ULEA UR4, UR46, UR44, 0x3 ;  /* 0x0000002c2e047291 */ /* 0x000fe2000f8e18ff */
[----:B------:R-:W-:-:S04]  /*88d0*/  DEPBAR.LE SB0, 0x0 ;  /* 0x000080000000791a */ /* 0x000fc80000000000 */
[----:B------:R-:W-:-:S04]  /*88e0*/  UIADD3 UR4, UPT, UPT, UR4, 0xa0, URZ ;  /* 0x000000a004047890 */ /* 0x000fc8000fffe0ff */
[----:B---3--:R-:W-:-:S09]  /*88f0*/  UPRMT UR4, UR5, 0x654, UR4 ;  /* 0x0000065405047896 */ /* 0x008fd20008000004 */
[----:B------:R-:W-:Y:S01]  /*8900*/  SYNCS.ARRIVE.TRANS64.RED.A1T0 RZ, [UR4], RZ ;  /* 0x000000ffffff79a7 */ /* 0x000fe20008100404 */
[----:B------:R-:W-:Y:S05]  /*8910*/  EXIT ;  /* 0x000000000000794d */ /* 0x000fea0003800000 */
.L_x_25:
[----:B--2---:R2:W3:Y:S02]  /*8920*/  SYNCS.PHASECHK.TRANS64.TRYWAIT P0, [R0+URZ+0x140], R2 ;  /* 0x00014002000075a7 */ /* 0x0044e400080011ff */
[----:B---3--:R-:W-:Y:S05]  /*8930*/  @!P0 NANOSLEEP.SYNCS 0x989680 ;  /* 0x009896800000895d */ /* 0x008fea0003900000 */
[----:B------:R-:W3:Y:S02]  /*8940*/  @!P0 SYNCS.PHASECHK.TRANS64 P0, [R0+URZ+0x140], R2 ;  /* 0x00014002000085a7 */ /* 0x000ee400080010ff */
[----:B---3--:R-:W-:Y:S05]  /*8950*/  @!P0 BRA `(.L_x_25) ;  /* 0xfffffffc00f08947 */ /* 0x008fea000383ffff */
[----:B------:R-:W-:Y:S05]  /*8960*/  BRA `(.L_x_143) ;  /* 0xffffff90002c7947 */ /* 0x000fea000383ffff */
.L_x_28:
[----:B--2---:R-:W-:-:S07]  /*8970*/  MOV R0, UR33 ;  /* 0x0000002100007c02 */ /* 0x004fce0008000f00 */
.L_x_144:
[----:B--2---:R2:W3:Y:S02]  /*8980*/  SYNCS.PHASECHK.TRANS64.TRYWAIT P0, [R0+URZ+0x40], R3 ;  /* 0x00004003000075a7 */ /* 0x0044e400080011ff */
[----:B---3--:R-:W-:Y:S05]  /*8990*/  @!P0 NANOSLEEP.SYNCS 0x989680 ;  /* 0x009896800000895d */ /* 0x008fea0003900000 */
[----:B------:R-:W3:Y:S02]  /*89a0*/  @!P0 SYNCS.PHASECHK.TRANS64 P0, [R0+URZ+0x40], R3 ;  /* 0x00004003000085a7 */ /* 0x000ee400080010ff */
[----:B---3--:R-:W-:Y:S05]  /*89b0*/  @!P0 BRA `(.L_x_144) ;  /* 0xfffffffc00f08947 */ /* 0x008fea000383ffff */
[----:B------:R-:W-:Y:S05]  /*89c0*/  BRA `(.L_x_27) ;  /* 0xffffff90006c7947 */ /* 0x000fea000383ffff */
.L_x_35:
[----:B-1----:R-:W-:-:S07]  /*89d0*/  MOV R0, UR17 ;  /* 0x0000001100007c02 */ /* 0x002fce0008000f00 */
.L_x_145:
[----:B-1----:R1:W2:Y:S02]  /*89e0*/  SYNCS.PHASECHK.TRANS64.TRYWAIT P0, [R0+URZ+0x40], R3 ;  /* 0x00004003000075a7 */ /* 0x0022a400080011ff */
[----:B--2---:R-:W-:Y:S05]  /*89f0*/  @!P0 NANOSLEEP.SYNCS 0x989680 ;  /* 0x009896800000895d */ /* 0x004fea0003900000 */
[----:B------:R-:W2:Y:S02]  /*8a00*/  @!P0 SYNCS.PHASECHK.TRANS64 P0, [R0+URZ+0x40], R3 ;  /* 0x00004003000085a7 */ /* 0x000ea400080010ff */
[----:B--2---:R-:W-:Y:S05]  /*8a10*/  @!P0 BRA `(.L_x_145) ;  /* 0xfffffffc00f08947 */ /* 0x004fea000383ffff */
[----:B------:R-:W-:Y:S05]  /*8a20*/  BRA `(.L_x_34) ;  /* 0xffffff94002c7947 */ /* 0x000fea000383ffff */
.L_x_40:
[----:B-1----:R1:W2:Y:S02]  /*8a30*/  SYNCS.PHASECHK.TRANS64.TRYWAIT P0, [R3+URZ+0xd0], R0 ;  /* 0x0000d000030075a7 */ /* 0x0022a400080011ff */
[----:B--2---:R-:W-:Y:S05]  /*8a40*/  @!P0 NANOSLEEP.SYNCS 0x989680 ;  /* 0x009896800000895d */ /* 0x004fea0003900000 */
[----:B------:R-:W2:Y:S02]  /*8a50*/  @!P0 SYNCS.PHASECHK.TRANS64 P0, [R3+URZ+0xd0], R0 ;  /* 0x0000d000030085a7 */ /* 0x000ea400080010ff */
[----:B--2---:R-:W-:Y:S05]  /*8a60*/  @!P0 BRA `(.L_x_40) ;  /* 0xfffffffc00f08947 */ /* 0x004fea000383ffff */
[----:B------:R-:W-:Y:S05]  /*8a70*/  BRA `(.L_x_146) ;  /* 0xffffff9400cc7947 */ /* 0x000fea000383ffff */
.L_x_44:
[----:B------:R-:W-:-:S07]  /*8a80*/  MOV R0, UR4 ;  /* 0x0000000400007c02 */ /* 0x000fce0008000f00 */
.L_x_147:
[----:B-1----:R1:W2:Y:S02]  /*8a90*/  SYNCS.PHASECHK.TRANS64.TRYWAIT P0, [R0+URZ], R2 ;  /* 0x00000002000075a7 */ /* 0x0022a400080011ff */
[----:B--2---:R-:W-:Y:S05]  /*8aa0*/  @!P0 NANOSLEEP.SYNCS 0x989680 ;  /* 0x009896800000895d */ /* 0x004fea0003900000 */
[----:B------:R-:W2:Y:S02]  /*8ab0*/  @!P0 SYNCS.PHASECHK.TRANS64 P0, [R0+URZ], R2 ;  /* 0x00000002000085a7 */ /* 0x000ea400080010ff */
[----:B--2---:R-:W-:Y:S05]  /*8ac0*/  @!P0 BRA `(.L_x_147) ;  /* 0xfffffffc00f08947 */ /* 0x004fea000383ffff */
[----:B------:R-:W-:Y:S05]  /*8ad0*/  BRA `(.L_x_148) ;  /* 0xffffff9c00787947 */ /* 0x000fea000383ffff */
.L_x_45:
[----:B------:R-:W-:-:S07]  /*8ae0*/  MOV R0, UR5 ;  /* 0x0000000500007c02 */ /* 0x000fce0008000f00 */
.L_x_149:
[----:B-1----:R1:W2:Y:S02]  /*8af0*/  SYNCS.PHASECHK.TRANS64.TRYWAIT P0, [R0+URZ], R3 ;  /* 0x00000003000075a7 */ /* 0x0022a400080011ff */
[----:B--2---:R-:W-:Y:S05]  /*8b00*/  @!P0 NANOSLEEP.SYNCS 0x989680 ;  /* 0x009896800000895d */ /* 0x004fea0003900000 */
[----:B------:R-:W2:Y:S02]  /*8b10*/  @!P0 SYNCS.PHASECHK.TRANS64 P0, [R0+URZ], R3 ;  /* 0x00000003000085a7 */ /* 0x000ea400080010ff */
[----:B--2---:R-:W-:Y:S05]  /*8b20*/  @!P0 BRA `(.L_x_149) ;  /* 0xfffffffc00f08947 */ /* 0x004fea000383ffff */
[----:B------:R-:W-:Y:S05]  /*8b30*/  BRA `(.L_x_150) ;  /* 0xffffff9c00847947 */ /* 0x000fea000383ffff */
.L_x_46:
[----:B------:R-:W-:-:S07]  /*8b40*/  MOV R0, UR5 ;  /* 0x0000000500007c02 */ /* 0x000fce0008000f00 */
.L_x_151:
[----:B-1----:R1:W2:Y:S02]  /*8b50*/  SYNCS.PHASECHK.TRANS64.TRYWAIT P0, [R0+URZ], R3 ;  /* 0x00000003000075a7 */ /* 0x0022a400080011ff */
[----:B--2---:R-:W-:Y:S05]  /*8b60*/  @!P0 NANOSLEEP.SYNCS 0x989680 ;  /* 0x009896800000895d */ /* 0x004fea0003900000 */
[----:B------:R-:W2:Y:S02]  /*8b70*/  @!P0 SYNCS.PHASECHK.TRANS64 P0, [R0+URZ], R3 ;  /* 0x00000003000085a7 */ /* 0x000ea400080010ff */
[----:B--2---:R-:W-:Y:S05]  /*8b80*/  @!P0 BRA `(.L_x_151) ;  /* 0xfffffffc00f08947 */ /* 0x004fea000383ffff */
[----:B------:R-:W-:Y:S05]  /*8b90*/  BRA `(.L_x_152) ;  /* 0xffffff9c00907947 */ /* 0x000fea000383ffff */
.L_x_47:
[----:B------:R-:W-:-:S07]  /*8ba0*/  MOV R0, UR5 ;  /* 0x0000000500007c02 */ /* 0x000fce0008000f00 */
.L_x_153:
[----:B-1----:R1:W2:Y:S02]  /*8bb0*/  SYNCS.PHASECHK.TRANS64.TRYWAIT P0, [R0+URZ], R3 ;  /* 0x00000003000075a7 */ /* 0x0022a400080011ff */
[----:B--2---:R-:W-:Y:S05]  /*8bc0*/  @!P0 NANOSLEEP.SYNCS 0x989680 ;  /* 0x009896800000895d */ /* 0x004fea0003900000 */
[----:B------:R-:W2:Y:S02]  /*8bd0*/  @!P0 SYNCS.PHASECHK.TRANS64 P0, [R0+URZ], R3 ;  /* 0x00000003000085a7 */ /* 0x000ea400080010ff */
[----:B--2---:R-:W-:Y:S05]  /*8be0*/  @!P0 BRA `(.L_x_153) ;  /* 0xfffffffc00f08947 */ /* 0x004fea000383ffff */
[----:B------:R-:W-:Y:S05]  /*8bf0*/  BRA `(.L_x_154) ;  /* 0xffffff9c009c7947 */ /* 0x000fea000383ffff */
.L_x_48:
[----:B------:R-:W-:-:S07]  /*8c00*/  MOV R0, UR5 ;  /* 0x0000000500007c02 */ /* 0x000fce0008000f00 */
.L_x_155:
[----:B-1----:R1:W2:Y:S02]  /*8c10*/  SYNCS.PHASECHK.TRANS64.TRYWAIT P0, [R0+URZ], R3 ;  /* 0x00000003000075a7 */ /* 0x0022a400080011ff */
[----:B--2---:R-:W-:Y:S05]  /*8c20*/  @!P0 NANOSLEEP.SYNCS 0x989680 ;  /* 0x009896800000895d */ /* 0x004fea0003900000 */
[----:B------:R-:W2:Y:S02]  /*8c30*/  @!P0 SYNCS.PHASECHK.TRANS64 P0, [R0+URZ], R3 ;  /* 0x00000003000085a7 */ /* 0x000ea400080010ff */
[----:B--2---:R-:W-:Y:S05]  /*8c40*/  @!P0 BRA `(.L_x_155) ;  /* 0xfffffffc00f08947 */ /* 0x004fea000383ffff */
[----:B------:R-:W-:Y:S05]  /*8c50*/  BRA `(.L_x_156) ;  /* 0xffffff9c00a87947 */ /* 0x000fea000383ffff */
.L_x_49:
[----:B------:R-:W-:-:S07]  /*8c60*/  MOV R0, UR5 ;  /* 0x0000000500007c02 */ /* 0x000fce0008000f00 */
.L_x_157:
[----:B-1----:R1:W2:Y:S02]  /*8c70*/  SYNCS.PHASECHK.TRANS64.TRYWAIT P0, [R0+URZ], R3 ;  /* 0x00000003000075a7 */ /* 0x0022a400080011ff */
[----:B--2---:R-:W-:Y:S05]  /*8c80*/  @!P0 NANOSLEEP.SYNCS 0x989680 ;  /* 0x009896800000895d */ /* 0x004fea0003900000 */
[----:B------:R-:W2:Y:S02]  /*8c90*/  @!P0 SYNCS.PHASECHK.TRANS64 P0, [R0+URZ], R3 ;  /* 0x00000003000085a7 */ /* 0x000ea400080010ff */
[----:B--2---:R-:W-:Y:S05]  /*8ca0*/  @!P0 BRA `(.L_x_157) ;  /* 0xfffffffc00f08947 */ /* 0x004fea000383ffff */
[----:B------:R-:W-:Y:S05]  /*8cb0*/  BRA `(.L_x_158) ;  /* 0xffffff9c00b47947 */ /* 0x000fea000383ffff */
.L_x_50:
[----:B------:R-:W-:-:S07]  /*8cc0*/  MOV R0, UR5 ;  /* 0x0000000500007c02 */ /* 0x000fce0008000f00 */
.L_x_159:
[----:B-1----:R1:W2:Y:S02]  /*8cd0*/  SYNCS.PHASECHK.TRANS64.TRYWAIT P0, [R0+URZ], R3 ;  /* 0x00000003000075a7 */ /* 0x0022a400080011ff */
[----:B--2---:R-:W-:Y:S05]  /*8ce0*/  @!P0 NANOSLEEP.SYNCS 0x989680 ;  /* 0x009896800000895d */ /* 0x004fea0003900000 */
[----:B------:R-:W2:Y:S02]  /*8cf0*/  @!P0 SYNCS.PHASECHK.TRANS64 P0, [R0+URZ], R3 ;  /* 0x00000003000085a7 */ /* 0x000ea400080010ff */
[----:B--2---:R-:W-:Y:S05]  /*8d00*/  @!P0 BRA `(.L_x_159) ;  /* 0xfffffffc00f08947 */ /* 0x004fea000383ffff */
[----:B------:R-:W-:Y:S05]  /*8d10*/  BRA `(.L_x_160) ;  /* 0xffffff9c00c07947 */ /* 0x000fea000383ffff */
.L_x_53:
[----:B-1----:R1:W2:Y:S02]  /*8d20*/  SYNCS.PHASECHK.TRANS64.TRYWAIT P0, [R2+URZ+0x130], R4 ;  /* 0x00013004020075a7 */ /* 0x0022a400080011ff */
[----:B--2---:R-:W-:Y:S05]  /*8d30*/  @!P0 NANOSLEEP.SYNCS 0x989680 ;  /* 0x009896800000895d */ /* 0x004fea0003900000 */
[----:B------:R-:W2:Y:S02]  /*8d40*/  @!P0 SYNCS.PHASECHK.TRANS64 P0, [R2+URZ+0x130], R4 ;  /* 0x00013004020085a7 */ /* 0x000ea400080010ff */
[----:B--2---:R-:W-:Y:S05]  /*8d50*/  @!P0 BRA `(.L_x_53) ;  /* 0xfffffffc00f08947 */ /* 0x004fea000383ffff */
[----:B------:R-:W-:Y:S05]  /*8d60*/  BRA `(.L_x_161) ;  /* 0xffffffa000247947 */ /* 0x000fea000383ffff */
.L_x_54:
[----:B------:R-:W-:-:S07]  /*8d70*/  MOV R2, UR4 ;  /* 0x0000000400027c02 */ /* 0x000fce0008000f00 */
.L_x_162:
[----:B-1----:R1:W2:Y:S02]  /*8d80*/  SYNCS.PHASECHK.TRANS64.TRYWAIT P0, [R2+URZ+0xe0], R5 ;  /* 0x0000e005020075a7 */ /* 0x0022a400080011ff */
[----:B--2---:R-:W-:Y:S05]  /*8d90*/  @!P0 NANOSLEEP.SYNCS 0x989680 ;  /* 0x009896800000895d */ /* 0x004fea0003900000 */
[----:B------:R-:W2:Y:S02]  /*8da0*/  @!P0 SYNCS.PHASECHK.TRANS64 P0, [R2+URZ+0xe0], R5 ;  /* 0x0000e005020085a7 */ /* 0x000ea400080010ff */
[----:B--2---:R-:W-:Y:S05]  /*8db0*/  @!P0 BRA `(.L_x_162) ;  /* 0xfffffffc00f08947 */ /* 0x004fea000383ffff */
[----:B------:R-:W-:Y:S05]  /*8dc0*/  BRA `(.L_x_163) ;  /* 0xffffffa000347947 */ /* 0x000fea000383ffff */
.L_x_55:
[----:B-1----:R1:W2:Y:S02]  /*8dd0*/  SYNCS.PHASECHK.TRANS64.TRYWAIT P1, [R2+URZ+0xd0], R4 ;  /* 0x0000d004020075a7 */ /* 0x0022a400080211ff */
[----:B--2---:R-:W-:Y:S05]  /*8de0*/  @!P1 NANOSLEEP.SYNCS 0x989680 ;  /* 0x009896800000995d */ /* 0x004fea0003900000 */
[----:B------:R-:W2:Y:S02]  /*8df0*/  @!P1 SYNCS.PHASECHK.TRANS64 P1, [R2+URZ+0xd0], R4 ;  /* 0x0000d004020095a7 */ /* 0x000ea400080210ff */
[----:B--2---:R-:W-:Y:S05]  /*8e00*/  @!P1 BRA `(.L_x_55) ;  /* 0xfffffffc00f09947 */ /* 0x004fea000383ffff */
[----:B------:R-:W-:Y:S05]  /*8e10*/  BRA `(.L_x_164) ;  /* 0xffffffa000647947 */ /* 0x000fea000383ffff */
.L_x_58:
[----:B------:R-:W-:-:S07]  /*8e20*/  MOV R0, UR4 ;  /* 0x0000000400007c02 */ /* 0x000fce0008000f00 */
.L_x_165:
[----:B-1----:R1:W2:Y:S02]  /*8e30*/  SYNCS.PHASECHK.TRANS64.TRYWAIT P0, [R0+URZ+0xe0], R2 ;  /* 0x0000e002000075a7 */ /* 0x0022a400080011ff */
[----:B--2---:R-:W-:Y:S05]  /*8e40*/  @!P0 NANOSLEEP.SYNCS 0x989680 ;  /* 0x009896800000895d */ /* 0x004fea0003900000 */
[----:B------:R-:W2:Y:S02]  /*8e50*/  @!P0 SYNCS.PHASECHK.TRANS64 P0, [R0+URZ+0xe0], R2 ;  /* 0x0000e002000085a7 */ /* 0x000ea400080010ff */
[----:B--2---:R-:W-:Y:S05]  /*8e60*/  @!P0 BRA `(.L_x_165) ;  /* 0xfffffffc00f08947 */ /* 0x004fea000383ffff */
[----:B------:R-:W-:Y:S05]  /*8e70*/  BRA `(.L_x_57) ;  /* 0xffffffa000b87947 */ /* 0x000fea000383ffff */
.L_x_65:
[----:B-1----:R1:W2:Y:S02]  /*8e80*/  SYNCS.PHASECHK.TRANS64.TRYWAIT P1, [R0+URZ+0xd0], R2 ;  /* 0x0000d002000075a7 */ /* 0x0022a400080211ff */
[----:B--2---:R-:W-:Y:S05]  /*8e90*/  @!P1 NANOSLEEP.SYNCS 0x989680 ;  /* 0x009896800000995d */ /* 0x004fea0003900000 */
[----:B------:R-:W2:Y:S02]  /*8ea0*/  @!P1 SYNCS.PHASECHK.TRANS64 P1, [R0+URZ+0xd0], R2 ;  /* 0x0000d002000095a7 */ /* 0x000ea400080210ff */
[----:B--2---:R-:W-:Y:S05]  /*8eb0*/  @!P1 BRA `(.L_x_65) ;  /* 0xfffffffc00f09947 */ /* 0x004fea000383ffff */
[----:B------:R-:W-:Y:S05]  /*8ec0*/  BRA `(.L_x_166) ;  /* 0xffffffa800307947 */ /* 0x000fea000383ffff */
.L_x_66:
[----:B------:R-:W-:-:S07]  /*8ed0*/  MOV R2, UR31 ;  /* 0x0000001f00027c02 */ /* 0x000fce0008000f00 */
.L_x_167:
[----:B-1----:R1:W2:Y:S02]  /*8ee0*/  SYNCS.PHASECHK.TRANS64.TRYWAIT P0, [R2+URZ+0x110], R0 ;  /* 0x00011000020075a7 */ /* 0x0022a400080011ff */
[----:B--2---:R-:W-:Y:S05]  /*8ef0*/  @!P0 NANOSLEEP.SYNCS 0x989680 ;  /* 0x009896800000895d */ /* 0x004fea0003900000 */
[----:B------:R-:W2:Y:S02]  /*8f00*/  @!P0 SYNCS.PHASECHK.TRANS64 P0, [R2+URZ+0x110], R0 ;  /* 0x00011000020085a7 */ /* 0x000ea400080010ff */
[----:B--2---:R-:W-:Y:S05]  /*8f10*/  @!P0 BRA `(.L_x_167) ;  /* 0xfffffffc00f08947 */ /* 0x004fea000383ffff */
[----:B------:R-:W-:Y:S05]  /*8f20*/  BRA `(.L_x_168) ;  /* 0xffffffa800807947 */ /* 0x000fea000383ffff */
.L_x_69:
[----:B------:R-:W-:Y:S07]  /*8f30*/  MOV R0, UR5 ;  /* 0x0000000500007c02 */ /* 0x000fee0008000f00 */
.L_x_169:
[----:B-1----:R1:W2:Y:S02]  /*8f40*/  SYNCS.PHASECHK.TRANS64.TRYWAIT P0, [R0+URZ], R2 ;  /* 0x00000002000075a7 */ /* 0x0022a400080011ff */
[----:B--2---:R-:W-:Y:S05]  /*8f50*/  @!P0 NANOSLEEP.SYNCS 0x989680 ;  /* 0x009896800000895d */ /* 0x004fea0003900000 */
[----:B------:R-:W2:Y:S02]  /*8f60*/  @!P0 SYNCS.PHASECHK.TRANS64 P0, [R0+URZ], R2 ;  /* 0x00000002000085a7 */ /* 0x000ea400080010ff */
[----:B--2---:R-:W-:Y:S05]  /*8f70*/  @!P0 BRA `(.L_x_169) ;  /* 0xfffffffc00f08947 */ /* 0x004fea000383ffff */
[----:B------:R-:W-:Y:S05]  /*8f80*/  BRA `(.L_x_68) ;  /* 0xffffffa8009c7947 */ /* 0x000fea000383ffff */
.L_x_72:
[----:B------:R-:W-:-:S07]  /*8f90*/  MOV R0, UR4 ;  /* 0x0000000400007c02 */ /* 0x000fce0008000f00 */
.L_x_170:
[----:B--2---:R2:W4:Y:S02]  /*8fa0*/  SYNCS.PHASECHK.TRANS64.TRYWAIT P0, [R0+URZ], R2 ;  /* 0x00000002000075a7 */ /* 0x00452400080011ff */
[----:B----4-:R-:W-:Y:S05]  /*8fb0*/  @!P0 NANOSLEEP.SYNCS 0x989680 ;  /* 0x009896800000895d */ /* 0x010fea0003900000 */
[----:B------:R-:W4:Y:S02]  /*8fc0*/  @!P0 SYNCS.PHASECHK.TRANS64 P0, [R0+URZ], R2 ;  /* 0x00000002000085a7 */ /* 0x000f2400080010ff */
[----:B----4-:R-:W-:Y:S05]  /*8fd0*/  @!P0 BRA `(.L_x_170) ;  /* 0xfffffffc00f08947 */ /* 0x010fea000383ffff */
[----:B------:R-:W-:Y:S05]  /*8fe0*/  BRA `(.L_x_171) ;  /* 0xffffffac00787947 */ /* 0x000fea000383ffff */
.L_x_73:
[----:B------:R-:W-:-:S07]  /*8ff0*/  MOV R0, UR5 ;  /* 0x0000000500007c02 */ /* 0x000fce0008000f00 */
.L_x_172:
[----:B-1----:R1:W2:Y:S02]  /*9000*/  SYNCS.PHASECHK.TRANS64.TRYWAIT P0, [R0+URZ], R3 ;  /* 0x00000003000075a7 */ /* 0x0022a400080011ff */
[----:B--2---:R-:W-:Y:S05]  /*9010*/  @!P0 NANOSLEEP.SYNCS 0x989680 ;  /* 0x009896800000895d */ /* 0x004fea0003900000 */
[----:B------:R-:W2:Y:S02]  /*9020*/  @!P0 SYNCS.PHASECHK.TRANS64 P0, [R0+URZ], R3 ;  /* 0x00000003000085a7 */ /* 0x000ea400080010ff */
[----:B--2---:R-:W-:Y:S05]  /*9030*/  @!P0 BRA `(.L_x_172) ;  /* 0xfffffffc00f08947 */ /* 0x004fea000383ffff */
[----:B------:R-:W-:Y:S05]  /*9040*/  BRA `(.L_x_173) ;  /* 0xffffffac00847947 */ /* 0x000fea000383ffff */
.L_x_74:
[----:B------:R-:W-:-:S07]  /*9050*/  MOV R0, UR5 ;  /* 0x0000000500007c02 */ /* 0x000fce0008000f00 */
.L_x_174:
[----:B-1----:R1:W2:Y:S02]  /*9060*/  SYNCS.PHASECHK.TRANS64.TRYWAIT P0, [R0+URZ], R3 ;  /* 0x00000003000075a7 */ /* 0x0022a400080011ff */
[----:B--2---:R-:W-:Y:S05]  /*9070*/  @!P0 NANOSLEEP.SYNCS 0x989680 ;  /* 0x009896800000895d */ /* 0x004fea0003900000 */
[----:B------:R-:W2:Y:S02]  /*9080*/  @!P0 SYNCS.PHASECHK.TRANS64 P0, [R0+URZ], R3 ;  /* 0x00000003000085a7 */ /* 0x000ea400080010ff */
[----:B--2---:R-:W-:Y:S05]  /*9090*/  @!P0 BRA `(.L_x_174) ;  /* 0xfffffffc00f08947 */ /* 0x004fea000383ffff */
[----:B------:R-:W-:Y:S05]  /*90a0*/  BRA `(.L_x_175) ;  /* 0xffffffac00907947 */ /* 0x000fea000383ffff */
.L_x_75:
[----:B-1----:R-:W-:-:S07]  /*90b0*/  MOV R0, UR4 ;  /* 0x0000000400007c02 */ /* 0x002fce0008000f00 */
.L_x_176:
[----:B-1----:R1:W2:Y:S02]  /*90c0*/  SYNCS.PHASECHK.TRANS64.TRYWAIT P0, [R0+URZ], R2 ;  /* 0x00000002000075a7 */ /* 0x0022a400080011ff */
[----:B--2---:R-:W-:Y:S05]  /*90d0*/  @!P0 NANOSLEEP.SYNCS 0x989680 ;  /* 0x009896800000895d */ /* 0x004fea0003900000 */
[----:B------:R-:W2:Y:S02]  /*90e0*/  @!P0 SYNCS.PHASECHK.TRANS64 P0, [R0+URZ], R2 ;  /* 0x00000002000085a7 */ /* 0x000ea400080010ff */
[----:B--2---:R-:W-:Y:S05]  /*90f0*/  @!P0 BRA `(.L_x_176) ;  /* 0xfffffffc00f08947 */ /* 0x004fea000383ffff */
[----:B------:R-:W-:Y:S05]  /*9100*/  BRA `(.L_x_177) ;  /* 0xffffffac009c7947 */ /* 0x000fea000383ffff */
.L_x_80:
[----:B--2---:R2:W3:Y:S02]  /*9110*/  SYNCS.PHASECHK.TRANS64.TRYWAIT P0, [R12+URZ+0xd0], R0 ;  /* 0x0000d0000c0075a7 */ /* 0x0044e400080011ff */
[----:B---3--:R-:W-:Y:S05]  /*9120*/  @!P0 NANOSLEEP.SYNCS 0x989680 ;  /* 0x009896800000895d */ /* 0x008fea0003900000 */
[----:B------:R-:W3:Y:S02]  /*9130*/  @!P0 SYNCS.PHASECHK.TRANS64 P0, [R12+URZ+0xd0], R0 ;  /* 0x0000d0000c0085a7 */ /* 0x000ee400080010ff */
[----:B---3--:R-:W-:Y:S05]  /*9140*/  @!P0 BRA `(.L_x_80) ;  /* 0xfffffffc00f08947 */ /* 0x008fea000383ffff */
[----:B------:R-:W-:Y:S05]  /*9150*/  BRA `(.L_x_178) ;  /* 0xffffffb000cc7947 */ /* 0x000fea000383ffff */
.L_x_83:
[----:B--2---:R-:W-:Y:S07]  /*9160*/  MOV R0, UR21 ;  /* 0x0000001500007c02 */ /* 0x004fee0008000f00 */
.L_x_179:
[----:B--2---:R2:W3:Y:S02]  /*9170*/  SYNCS.PHASECHK.TRANS64.TRYWAIT P2, [R0+URZ+0xc8], R6 ;  /* 0x0000c806000075a7 */ /* 0x0044e400080411ff */
[----:B---3--:R-:W-:Y:S05]  /*9180*/  @!P2 NANOSLEEP.SYNCS 0x989680 ;  /* 0x009896800000a95d */ /* 0x008fea0003900000 */
[----:B------:R-:W3:Y:S02]  /*9190*/  @!P2 SYNCS.PHASECHK.TRANS64 P2, [R0+URZ+0xc8], R6 ;  /* 0x0000c8060000a5a7 */ /* 0x000ee400080410ff */
[----:B---3--:R-:W-:Y:S05]  /*91a0*/  @!P2 BRA `(.L_x_179) ;  /* 0xfffffffc00f0a947 */ /* 0x008fea000383ffff */
[----:B------:R-:W-:Y:S05]  /*91b0*/  BRA `(.L_x_82) ;  /* 0xffffffb800347947 */ /* 0x000fea000383ffff */
.L_x_86:
[----:B------:R-:W-:Y:S07]  /*91c0*/  MOV R0, UR21 ;  /* 0x0000001500007c02 */ /* 0x000fee0008000f00 */
.L_x_180:
[----:B--2---:R2:W3:Y:S02]  /*91d0*/  SYNCS.PHASECHK.TRANS64.TRYWAIT P0, [R0+URZ+0xa0], R9 ;  /* 0x0000a009000075a7 */ /* 0x0044e400080011ff */
[----:B---3--:R-:W-:Y:S05]  /*91e0*/  @!P0 NANOSLEEP.SYNCS 0x989680 ;  /* 0x009896800000895d */ /* 0x008fea0003900000 */
[----:B------:R-:W3:Y:S02]  /*91f0*/  @!P0 SYNCS.PHASECHK.TRANS64 P0, [R0+URZ+0xa0], R9 ;  /* 0x0000a009000085a7 */ /* 0x000ee400080010ff */
[----:B---3--:R-:W-:Y:S05]  /*9200*/  @!P0 BRA `(.L_x_180) ;  /* 0xfffffffc00f08947 */ /* 0x008fea000383ffff */
[----:B------:R-:W-:Y:S05]  /*9210*/  BRA `(.L_x_181) ;  /* 0xffffffb800907947 */ /* 0x000fea000383ffff */
.L_x_87:
[----:B------:R-:W-:Y:S07]  /*9220*/  MOV R0, UR21 ;  /* 0x0000001500007c02 */ /* 0x000fee0008000f00 */
.L_x_182:
[----:B--2---:R2:W3:Y:S02]  /*9230*/  SYNCS.PHASECHK.TRANS64.TRYWAIT P0, [R0+URZ+0xa8], R9 ;  /* 0x0000a809000075a7 */ /* 0x0044e400080011ff */
[----:B---3--:R-:W-:Y:S05]  /*9240*/  @!P0 NANOSLEEP.SYNCS 0x989680 ;  /* 0x009896800000895d */ /* 0x008fea0003900000 */
[----:B------:R-:W3:Y:S02]  /*9250*/  @!P0 SYNCS.PHASECHK.TRANS64 P0, [R0+URZ+0xa8], R9 ;  /* 0x0000a809000085a7 */ /* 0x000ee400080010ff */
[----:B---3--:R-:W-:Y:S05]  /*9260*/  @!P0 BRA `(.L_x_182) ;  /* 0xfffffffc00f08947 */ /* 0x008fea000383ffff */
[----:B------:R-:W-:Y:S05]  /*9270*/  BRA `(.L_x_183) ;  /* 0xffffffb800c87947 */ /* 0x000fea000383ffff */
.L_x_88:
[----:B------:R-:W-:Y:S07]  /*9280*/  MOV R0, UR21 ;  /* 0x0000001500007c02 */ /* 0x000fee0008000f00 */
.L_x_184:
[----:B--2---:R2:W3:Y:S02]  /*9290*/  SYNCS.PHASECHK.TRANS64.TRYWAIT P0, [R0+URZ+0xb0], R9 ;  /* 0x0000b009000075a7 */ /* 0x0044e400080011ff */
[----:B---3--:R-:W-:Y:S05]  /*92a0*/  @!P0 NANOSLEEP.SYNCS 0x989680 ;  /* 0x009896800000895d */ /* 0x008fea0003900000 */
[----:B------:R-:W3:Y:S02]  /*92b0*/  @!P0 SYNCS.PHASECHK.TRANS64 P0, [R0+URZ+0xb0], R9 ;  /* 0x0000b009000085a7 */ /* 0x000ee400080010ff */
[----:B---3--:R-:W-:Y:S05]  /*92c0*/  @!P0 BRA `(.L_x_184) ;  /* 0xfffffffc00f08947 */ /* 0x008fea000383ffff */
[----:B------:R-:W-:Y:S05]  /*92d0*/  BRA `(.L_x_185) ;  /* 0xffffffbc000c7947 */ /* 0x000fea000383ffff */
.L_x_89:
[----:B------:R-:W-:Y:S07]  /*92e0*/  MOV R0, UR21 ;  /* 0x0000001500007c02 */ /* 0x000fee0008000f00 */
.L_x_186:
[----:B--2---:R2:W3:Y:S02]  /*92f0*/  SYNCS.PHASECHK.TRANS64.TRYWAIT P0, [R0+URZ+0xb8], R9 ;  /* 0x0000b809000075a7 */ /* 0x0044e400080011ff */
[----:B---3--:R-:W-:Y:S05]  /*9300*/  @!P0 NANOSLEEP.SYNCS 0x989680 ;  /* 0x009896800000895d */ /* 0x008fea0003900000 */
[----:B------:R-:W3:Y:S02]  /*9310*/  @!P0 SYNCS.PHASECHK.TRANS64 P0, [R0+URZ+0xb8], R9 ;  /* 0x0000b809000085a7 */ /* 0x000ee400080010ff */
[----:B---3--:R-:W-:Y:S05]  /*9320*/  @!P0 BRA `(.L_x_186) ;  /* 0xfffffffc00f08947 */ /* 0x008fea000383ffff */
[----:B------:R-:W-:Y:S05]  /*9330*/  BRA `(.L_x_187) ;  /* 0xffffffbc004c7947 */ /* 0x000fea000383ffff */
.L_x_91:
[----:B------:R-:W-:-:S07]  /*9340*/  MOV R0, UR21 ;  /* 0x0000001500007c02 */ /* 0x000fce0008000f00 */
.L_x_188:
[----:B---3--:R3:W4:Y:S02]  /*9350*/  SYNCS.PHASECHK.TRANS64.TRYWAIT P0, [R0+URZ+0xa0], R2 ;  /* 0x0000a002000075a7 */ /* 0x00872400080011ff */
[----:B----4-:R-:W-:Y:S05]  /*9360*/  @!P0 NANOSLEEP.SYNCS 0x989680 ;  /* 0x009896800000895d */ /* 0x010fea0003900000 */
[----:B------:R-:W4:Y:S02]  /*9370*/  @!P0 SYNCS.PHASECHK.TRANS64 P0, [R0+URZ+0xa0], R2 ;  /* 0x0000a002000085a7 */ /* 0x000f2400080010ff */
[----:B----4-:R-:W-:Y:S05]  /*9380*/  @!P0 BRA `(.L_x_188) ;  /* 0xfffffffc00f08947 */ /* 0x010fea000383ffff */
[----:B------:R-:W-:Y:S05]  /*9390*/  BRA `(.L_x_189) ;  /* 0xffffffbc00c47947 */ /* 0x000fea000383ffff */
.L_x_92:
[----:B---3--:R-:W-:-:S07]  /*93a0*/  MOV R0, UR21 ;  /* 0x0000001500007c02 */ /* 0x008fce0008000f00 */
.L_x_190:
[----:B---3--:R3:W4:Y:S02]  /*93b0*/  SYNCS.PHASECHK.TRANS64.TRYWAIT P0, [R0+URZ+0xa8], R2 ;  /* 0x0000a802000075a7 */ /* 0x00872400080011ff */
[----:B----4-:R-:W-:Y:S05]  /*93c0*/  @!P0 NANOSLEEP.SYNCS 0x989680 ;  /* 0x009896800000895d */ /* 0x010fea0003900000 */
[----:B------:R-:W4:Y:S02]  /*93d0*/  @!P0 SYNCS.PHASECHK.TRANS64 P0, [R0+URZ+0xa8], R2 ;  /* 0x0000a802000085a7 */ /* 0x000f2400080010ff */
[----:B----4-:R-:W-:Y:S05]  /*93e0*/  @!P0 BRA `(.L_x_190) ;  /* 0xfffffffc00f08947 */ /* 0x010fea000383ffff */
[----:B------:R-:W-:Y:S05]  /*93f0*/  BRA `(.L_x_191) ;  /* 0xffffffbc00b47947 */ /* 0x000fea000383ffff */
.L_x_93:
[----:B---3--:R-:W-:-:S07]  /*9400*/  MOV R0, UR21 ;  /* 0x0000001500007c02 */ /* 0x008fce0008000f00 */
.L_x_192:
[----:B---3--:R3:W4:Y:S02]  /*9410*/  SYNCS.PHASECHK.TRANS64.TRYWAIT P0, [R0+URZ+0xb0], R2 ;  /* 0x0000b002000075a7 */ /* 0x00872400080011ff */
[----:B----4-:R-:W-:Y:S05]  /*9420*/  @!P0 NANOSLEEP.SYNCS 0x989680 ;  /* 0x009896800000895d */ /* 0x010fea0003900000 */
[----:B------:R-:W4:Y:S02]  /*9430*/  @!P0 SYNCS.PHASECHK.TRANS64 P0, [R0+URZ+0xb0], R2 ;  /* 0x0000b002000085a7 */ /* 0x000f2400080010ff */
[----:B----4-:R-:W-:Y:S05]  /*9440*/  @!P0 BRA `(.L_x_192) ;  /* 0xfffffffc00f08947 */ /* 0x010fea000383ffff */
[----:B------:R-:W-:Y:S05]  /*9450*/  BRA `(.L_x_193) ;  /* 0xffffffbc00a47947 */ /* 0x000fea000383ffff */
.L_x_95:
[----:B-1----:R1:W2:Y:S02]  /*9460*/  SYNCS.PHASECHK.TRANS64.TRYWAIT P0, [R3+URZ+0xd0], R0 ;  /* 0x0000d000030075a7 */ /* 0x0022a400080011ff */
[----:B--2---:R-:W-:Y:S05]  /*9470*/  @!P0 NANOSLEEP.SYNCS 0x989680 ;  /* 0x009896800000895d */ /* 0x004fea0003900000 */
[----:B------:R-:W2:Y:S02]  /*9480*/  @!P0 SYNCS.PHASECHK.TRANS64 P0, [R3+URZ+0xd0], R0 ;  /* 0x0000d000030085a7 */ /* 0x000ea400080010ff */
[----:B--2---:R-:W-:Y:S05]  /*9490*/  @!P0 BRA `(.L_x_95) ;  /* 0xfffffffc00f08947 */ /* 0x004fea000383ffff */
[----:B------:R-:W-:Y:S05]  /*94a0*/  BRA `(.L_x_194) ;  /* 0xffffffc000707947 */ /* 0x000fea000383ffff */
.L_x_106:
[----:B-1----:R-:W-:Y:S04]  /*94b0*/  MOV R0, UR44 ;  /* 0x0000002c00007c02 */ /* 0x002fe80008000f00 */
[----:B------:R1:W2:Y:S03]  /*94c0*/  SYNCS.PHASECHK.TRANS64.TRYWAIT P1, [R0+URZ+0x80], R3 ;  /* 0x00008003000075a7 */ /* 0x0002a600080211ff */
[----:B--2---:R-:W-:Y:S05]  /*94d0*/  @!P1 NANOSLEEP.SYNCS 0x989680 ;  /* 0x009896800000995d */ /* 0x004fea0003900000 */
[----:B------:R-:W2:Y:S02]  /*94e0*/  @!P1 SYNCS.PHASECHK.TRANS64 P1, [R0+URZ+0x80], R3 ;  /* 0x00008003000095a7 */ /* 0x000ea400080210ff */
[----:B--2---:R-:W-:Y:S05]  /*94f0*/  @!P1 BRA `(.L_x_106) ;  /* 0xfffffffc00ec9947 */ /* 0x004fea000383ffff */
[----:B------:R-:W-:Y:S05]  /*9500*/  BRA `(.L_x_105) ;  /* 0xffffffcc00d47947 */ /* 0x000fea000383ffff */
.L_x_108:
[----:B-1----:R1:W3:Y:S02]  /*9510*/  SYNCS.PHASECHK.TRANS64.TRYWAIT P0, [R26+URZ+0xf0], R2 ;  /* 0x0000f0021a0075a7 */ /* 0x0022e400080011ff */
[----:B---3--:R-:W-:Y:S05]  /*9520*/  @!P0 NANOSLEEP.SYNCS 0x989680 ;  /* 0x009896800000895d */ /* 0x008fea0003900000 */
[----:B------:R-:W3:Y:S02]  /*9530*/  @!P0 SYNCS.PHASECHK.TRANS64 P0, [R26+URZ+0xf0], R2 ;  /* 0x0000f0021a0085a7 */ /* 0x000ee400080010ff */
[----:B---3--:R-:W-:Y:S05]  /*9540*/  @!P0 BRA `(.L_x_108) ;  /* 0xfffffffc00f08947 */ /* 0x008fea000383ffff */
[----:B------:R-:W-:Y:S05]  /*9550*/  BRA `(.L_x_107) ;  /* 0xffffffcc00f87947 */ /* 0x000fea000383ffff */
.L_x_117:
[----:B---3--:R3:W4:Y:S02]  /*9560*/  SYNCS.PHASECHK.TRANS64.TRYWAIT P0, [R4+URZ+0x80], R0 ;  /* 0x00008000040075a7 */ /* 0x00872400080011ff */
[----:B----4-:R-:W-:Y:S05]  /*9570*/  @!P0 NANOSLEEP.SYNCS 0x989680 ;  /* 0x009896800000895d */ /* 0x010fea0003900000 */
[----:B------:R-:W4:Y:S02]  /*9580*/  @!P0 SYNCS.PHASECHK.TRANS64 P0, [R4+URZ+0x80], R0 ;  /* 0x00008000040085a7 */ /* 0x000f2400080010ff */
[----:B----4-:R-:W-:Y:S05]  /*9590*/  @!P0 BRA `(.L_x_117) ;  /* 0xfffffffc00f08947 */ /* 0x010fea000383ffff */
[----:B------:R-:W-:Y:S05]  /*95a0*/  BRA `(.L_x_116) ;  /* 0xffffffd400e47947 */ /* 0x000fea000383ffff */
.L_x_125:
[----:B-1----:R1:W4:Y:S02]  /*95b0*/  SYNCS.PHASECHK.TRANS64.TRYWAIT P0, [R2+URZ+0x80], R4 ;  /* 0x00008004020075a7 */ /* 0x00232400080011ff */
[----:B----4-:R-:W-:Y:S05]  /*95c0*/  @!P0 NANOSLEEP.SYNCS 0x989680 ;  /* 0x009896800000895d */ /* 0x010fea0003900000 */
[----:B------:R-:W4:Y:S02]  /*95d0*/  @!P0 SYNCS.PHASECHK.TRANS64 P0, [R2+URZ+0x80], R4 ;  /* 0x00008004020085a7 */ /* 0x000f2400080010ff */
[----:B----4-:R-:W-:Y:S05]  /*95e0*/  @!P0 BRA `(.L_x_125) ;  /* 0xfffffffc00f08947 */ /* 0x010fea000383ffff */
[----:B------:R-:W-:Y:S05]  /*95f0*/  BRA `(.L_x_124) ;  /* 0xffffffdc00f47947 */ /* 0x000fea000383ffff */
.L_x_133:
[----:B---3--:R3:W4:Y:S02]  /*9600*/  SYNCS.PHASECHK.TRANS64.TRYWAIT P0, [R3+URZ+0x80], R0 ;  /* 0x00008000030075a7 */ /* 0x00872400080011ff */
[----:B----4-:R-:W-:Y:S05]  /*9610*/  @!P0 NANOSLEEP.SYNCS 0x989680 ;  /* 0x009896800000895d */ /* 0x010fea0003900000 */
[----:B------:R-:W4:Y:S02]  /*9620*/  @!P0 SYNCS.PHASECHK.TRANS64 P0, [R3+URZ+0x80], R0 ;  /* 0x00008000030085a7 */ /* 0x000f2400080010ff */
[----:B----4-:R-:W-:Y:S05]  /*9630*/  @!P0 BRA `(.L_x_133) ;  /* 0xfffffffc00f08947 */ /* 0x010fea000383ffff */
[----:B------:R-:W-:Y:S05]  /*9640*/  BRA `(.L_x_132) ;  /* 0xffffffe800007947 */ /* 0x000fea000383ffff */
        .weak           $__internal_0_$__cuda_sm10x_tcgen05_guardrail_trap_col_being_dealloced_not_returned_by_alloc
        .type           $__internal_0_$__cuda_sm10x_tcgen05_guardrail_trap_col_being_dealloced_not_returned_by_alloc,@function
        .size           $__internal_0_$__cuda_sm10x_tcgen05_guardrail_trap_col_being_dealloced_not_returned_by_alloc,($__internal_1_$__cuda_sm10x_tcgen05_guardrail_trap_phase_invalid_during_alloc - $__internal_0_$__cuda_sm10x_tcgen05_guardrail_trap_col_being_dealloced_not_returned_by_alloc)
$__internal_0_$__cuda_sm10x_tcgen05_guardrail_trap_col_being_dealloced_not_returned_by_alloc:
[----:B------:R-:W-:Y:S05]  /*9650*/  BPT.TRAP 0x1 ;  /* 0x000000040000795c */ /* 0x000fea0000300000 */
[----:B------:R-:W-:-:S04]  /*9660*/  HFMA2 R3, -RZ, RZ, 0, 0 ;  /* 0x00000000ff037431 */ /* 0x000fc800000001ff */
[----:B------:R-:W-:Y:S05]  /*9670*/  RET.REL.NODEC R2 `(_ZN7cutlass13device_kernelINS_4gemm6kernel13GemmUniversalIN4cute5tupleIJiiiiEEENS1_10collective13CollectiveMmaINS1_35MainloopSm100TmaUmmaWarpSpecializedILi8ELi2ELi4ENS5_IJNS4_1CILi1EEENSA_ILi4EEESB_EEEEENS5_IJNSA_ILi64EEENSA_ILi128EEESF_EEENS_10bfloat16_tENS5_IJlSB_lEEESI_SJ_NS4_8TiledMMAINS4_8MMA_AtomIJNS4_20SM100_MMA_F16BF16_SSISI_SI_fLi64ELi128ELNS4_4UMMA5MajorE0ELSO_0ELNSN_7ScaleInE0ELSP_0EEEEEENS4_6LayoutINS5_IJSB_SB_SB_EEENS5_IJNSA_ILi0EEESU_SU_EEEEENS5_IJNS4_10UnderscoreESX_SX_EEEEENS4_23SM90_TMA_LOAD_MULTICASTENS4_14ComposedLayoutINS4_7SwizzleILi3ELi4ELi3EEENS4_18smem_ptr_flag_bitsILi16EEENSS_INS5_IJNSA_ILi8EEESF_EEENS5_IJSF_SB_EEEEEEEvNS4_8identityENS4_13SM90_TMA_LOADES1A_vS1B_EENS_8epilogue10collective18CollectiveEpilogueINS1E_23Sm100TmaWarpSpecializedILi4ELi2ELi16ELb1ELb0EEEJSH_NS5_IJNSS_ISF_SB_EENSS_INSA_ILi32EEESB_EEEEESI_SJ_SI_SJ_NS1E_6fusion15FusionCallbacksIS1I_NS1N_17LinearCombinationISI_fSI_fLNS_15FloatRoundStyleE2EEESH_S1M_JEEENS4_5SM1004TMEM4LOAD26SM100_TMEM_LOAD_16dp256b4xES1C_NS11_INS12_ILi2ELi4ELi3EEES15_NSS_INS5_IJS16_S1K_EEENS5_IJS1K_SB_EEEEEEENS4_17SM75_U32x4_LDSM_NENS4_14SM90_TMA_STOREES21_NS4_17SM90_U32x4_STSM_NENS4_39AutoVectorizingCopyWithAssumedAlignmentILi128EEEEEEvvEEEEvNT_6ParamsE) ;  /* 0xffffff6802607950 */ /* 0x000fea0003c3ffff */
        .weak           $__internal_1_$__cuda_sm10x_tcgen05_guardrail_trap_phase_invalid_during_alloc
        .type           $__internal_1_$__cuda_sm10x_tcgen05_guardrail_trap_phase_invalid_during_alloc,@function
        .size           $__internal_1_$__cuda_sm10x_tcgen05_guardrail_trap_phase_invalid_during_alloc,($__internal_2_$__cuda_sm10x_tcgen05_guardrail_trap_unallocated_columns_being_dealloced - $__internal_1_$__cuda_sm10x_tcgen05_guardrail_trap_phase_invalid_during_alloc)
$__internal_1_$__cuda_sm10x_tcgen05_guardrail_trap_phase_invalid_during_alloc:
[----:B------:R-:W-:Y:S05]  /*9680*/  BPT.TRAP 0x1 ;  /* 0x000000040000795c */ /* 0x000fea0000300000 */
[----:B------:R-:W-:-:S04]  /*9690*/  MOV R5, 0x0 ;  /* 0x0000000000057802 */ /* 0x000fc80000000f00 */
[----:B------:R-:W-:Y:S05]  /*96a0*/  RET.REL.NODEC R4 `(_ZN7cutlass13device_kernelINS_4gemm6kernel13GemmUniversalIN4cute5tupleIJiiiiEEENS1_10collective13CollectiveMmaINS1_35MainloopSm100TmaUmmaWarpSpecializedILi8ELi2ELi4ENS5_IJNS4_1CILi1EEENSA_ILi4EEESB_EEEEENS5_IJNSA_ILi64EEENSA_ILi128EEESF_EEENS_10bfloat16_tENS5_IJlSB_lEEESI_SJ_NS4_8TiledMMAINS4_8MMA_AtomIJNS4_20SM100_MMA_F16BF16_SSISI_SI_fLi64ELi128ELNS4_4UMMA5MajorE0ELSO_0ELNSN_7ScaleInE0ELSP_0EEEEEENS4_6LayoutINS5_IJSB_SB_SB_EEENS5_IJNSA_ILi0EEESU_SU_EEEEENS5_IJNS4_10UnderscoreESX_SX_EEEEENS4_23SM90_TMA_LOAD_MULTICASTENS4_14ComposedLayoutINS4_7SwizzleILi3ELi4ELi3EEENS4_18smem_ptr_flag_bitsILi16EEENSS_INS5_IJNSA_ILi8EEESF_EEENS5_IJSF_SB_EEEEEEEvNS4_8identityENS4_13SM90_TMA_LOADES1A_vS1B_EENS_8epilogue10collective18CollectiveEpilogueINS1E_23Sm100TmaWarpSpecializedILi4ELi2ELi16ELb1ELb0EEEJSH_NS5_IJNSS_ISF_SB_EENSS_INSA_ILi32EEESB_EEEEESI_SJ_SI_SJ_NS1E_6fusion15FusionCallbacksIS1I_NS1N_17LinearCombinationISI_fSI_fLNS_15FloatRoundStyleE2EEESH_S1M_JEEENS4_5SM1004TMEM4LOAD26SM100_TMEM_LOAD_16dp256b4xES1C_NS11_INS12_ILi2ELi4ELi3EEES15_NSS_INS5_IJS16_S1K_EEENS5_IJS1K_SB_EEEEEEENS4_17SM75_U32x4_LDSM_NENS4_14SM90_TMA_STOREES21_NS4_17SM90_U32x4_STSM_NENS4_39AutoVectorizingCopyWithAssumedAlignmentILi128EEEEEEvvEEEEvNT_6ParamsE) ;  /* 0xffffff6804547950 */ /* 0x000fea0003c3ffff */
        .weak           $__internal_2_$__cuda_sm10x_tcgen05_guardrail_trap_unallocated_columns_being_dealloced
        .type           $__internal_2_$__cuda_sm10x_tcgen05_guardrail_trap_unallocated_columns_being_dealloced,@function
        .size           $__internal_2_$__cuda_sm10x_tcgen05_guardrail_trap_unallocated_columns_being_dealloced,(.L_x_196 - $__internal_2_$__cuda_sm10x_tcgen05_guardrail_trap_unallocated_columns_being_dealloced)
$__internal_2_$__cuda_sm10x_tcgen05_guardrail_trap_unallocated_columns_being_dealloced:
[----:B------:R-:W-:Y:S05]  /*96b0*/  BPT.TRAP 0x1 ;  /* 0x000000040000795c */ /* 0x000fea0000300000 */
[----:B------:R-:W-:-:S04]  /*96c0*/  HFMA2 R3, -RZ, RZ, 0, 0 ;  /* 0x00000000ff037431 */ /* 0x000fc800000001ff */
[----:B------:R-:W-:Y:S05]  /*96d0*/  RET.REL.NODEC R2 `(_ZN7cutlass13device_kernelINS_4gemm6kernel13GemmUniversalIN4cute5tupleIJiiiiEEENS1_10collective13CollectiveMmaINS1_35MainloopSm100TmaUmmaWarpSpecializedILi8ELi2ELi4ENS5_IJNS4_1CILi1EEENSA_ILi4EEESB_EEEEENS5_IJNSA_ILi64EEENSA_ILi128EEESF_EEENS_10bfloat16_tENS5_IJlSB_lEEESI_SJ_NS4_8TiledMMAINS4_8MMA_AtomIJNS4_20SM100_MMA_F16BF16_SSISI_SI_fLi64ELi128ELNS4_4UMMA5MajorE0ELSO_0ELNSN_7ScaleInE0ELSP_0EEEEEENS4_6LayoutINS5_IJSB_SB_SB_EEENS5_IJNSA_ILi0EEESU_SU_EEEEENS5_IJNS4_10UnderscoreESX_SX_EEEEENS4_23SM90_TMA_LOAD_MULTICASTENS4_14ComposedLayoutINS4_7SwizzleILi3ELi4ELi3EEENS4_18smem_ptr_flag_bitsILi16EEENSS_INS5_IJNSA_ILi8EEESF_EEENS5_IJSF_SB_EEEEEEEvNS4_8identityENS4_13SM90_TMA_LOADES1A_vS1B_EENS_8epilogue10collective18CollectiveEpilogueINS1E_23Sm100TmaWarpSpecializedILi4ELi2ELi16ELb1ELb0EEEJSH_NS5_IJNSS_ISF_SB_EENSS_INSA_ILi32EEESB_EEEEESI_SJ_SI_SJ_NS1E_6fusion15FusionCallbacksIS1I_NS1N_17LinearCombinationISI_fSI_fLNS_15FloatRoundStyleE2EEESH_S1M_JEEENS4_5SM1004TMEM4LOAD26SM100_TMEM_LOAD_16dp256b4xES1C_NS11_INS12_ILi2ELi4ELi3EEES15_NSS_INS5_IJS16_S1K_EEENS5_IJS1K_SB_EEEEEEENS4_17SM75_U32x4_LDSM_NENS4_14SM90_TMA_STOREES21_NS4_17SM90_U32x4_STSM_NENS4_39AutoVectorizingCopyWithAssumedAlignmentILi128EEEEEEvvEEEEvNT_6ParamsE) ;  /* 0xffffff6802487950 */ /* 0x000fea0003c3ffff */
.L_x_195:
[----:B------:R-:W-:-:S00]  /*96e0*/  BRA `(.L_x_195) ;  /* 0xfffffffc00fc7947 */ /* 0x000fc0000383ffff */
[----:B------:R-:W-:-:S00]  /*96f0*/  NOP ;  /* 0x0000000000007918 */ /* 0x000fc00000000000 */
        /* <DEDUP_REMOVED lines=8> */
.L_x_196:


//--------------------- .nv.global.init           --------------------------
	.section	.nv.global.init,"aw",@progbits
.nv.global.init:
	.type		$str$27,@object
	.size		$str$27,($str$28 - $str$27)
$str$27:
        /*0000*/ 	.byte	0x28, 0x61, 0x64, 0x64, 0x72, 0x65, 0x73, 0x73, 0x20, 0x26, 0x20, 0x6d, 0x61, 0x73, 0x6b, 0x29
        /*0010*/ 	.byte	0x20, 0x3d, 0x3d, 0x20, 0x30, 0x00
	.type		$str$28,@object
	.size		$str$28,($str$26 - $str$28)
$str$28:
        /*0016*/ 	.byte	0x2f, 0x74, 0x6d, 0x70, 0x2f, 0x63, 0x75, 0x74, 0x6c, 0x61, 0x73, 0x73, 0x5f, 0x73, 0x77, 0x65
        /*0026*/ 	.byte	0x65, 0x70, 0x5f, 0x73, 0x72, 0x63, 0x2f, 0x69, 0x6e, 0x63, 0x6c, 0x75, 0x64, 0x65, 0x2f, 0x63
        /*0036*/ 	.byte	0x75, 0x74, 0x65, 0x2f, 0x70, 0x6f, 0x69, 0x6e, 0x74, 0x65, 0x72, 0x5f, 0x66, 0x6c, 0x61, 0x67
        /*0046*/ 	.byte	0x67, 0x65, 0x64, 0x2e, 0x68, 0x70, 0x70, 0x00
	.type		$str$26,@object
	.size		$str$26,($str$25 - $str$26)
$str$26:
        /*004e*/ 	.byte	0x2f, 0x74, 0x6d, 0x70, 0x2f, 0x63, 0x75, 0x74, 0x6c, 0x61, 0x73, 0x73, 0x5f, 0x73, 0x77, 0x65
        /*005e*/ 	.byte	0x65, 0x70, 0x5f, 0x73, 0x72, 0x63, 0x2f, 0x69, 0x6e, 0x63, 0x6c, 0x75, 0x64, 0x65, 0x2f, 0x63
        /*006e*/ 	.byte	0x75, 0x74, 0x65, 0x2f, 0x61, 0x74, 0x6f, 0x6d, 0x2f, 0x63, 0x6f, 0x70, 0x79, 0x5f, 0x74, 0x72
        /*007e*/ 	.byte	0x61, 0x69, 0x74, 0x73, 0x5f, 0x73, 0x6d, 0x31, 0x30, 0x30, 0x2e, 0x68, 0x70, 0x70, 0x00
	.type		$str$25,@object
	.size		$str$25,(__unnamed_1 - $str$25)
$str$25:
        /*008d*/ 	.byte	0x28, 0x28, 0x75, 0x69, 0x6e, 0x74, 0x33, 0x32, 0x5f, 0x74, 0x28, 0x74, 0x68, 0x72, 0x65, 0x61
        /*009d*/ 	.byte	0x64, 0x49, 0x64, 0x78, 0x2e, 0x78, 0x29, 0x20, 0x2f, 0x20, 0x33, 0x32, 0x29, 0x20, 0x25, 0x20
        /*00ad*/ 	.byte	0x34, 0x29, 0x20, 0x3d, 0x3d, 0x20, 0x28, 0x28, 0x28, 0x74, 0x6d, 0x65, 0x6d, 0x5f, 0x61, 0x64
        /*00bd*/ 	.byte	0x64, 0x72, 0x20, 0x3e, 0x3e, 0x20, 0x31, 0x36, 0x29, 0x20, 0x2f, 0x20, 0x33, 0x32, 0x29, 0x20
        /*00cd*/ 	.byte	0x25, 0x20, 0x34, 0x29, 0x00
	.type		__unnamed_1,@object
	.size		__unnamed_1,(__unnamed_2 - __unnamed_1)
__unnamed_1:
        /*00d2*/ 	.byte	0x61, 0x75, 0x74, 0x6f, 0x20, 0x63, 0x75, 0x74, 0x65, 0x3a, 0x3a, 0x61, 0x73, 0x5f, 0x70, 0x6f
        /* <DEDUP_REMOVED lines=24> */
        /*0262*/ 	.byte	0x30, 0x34, 0x38, 0x3e, 0x3e, 0x3e, 0x3e, 0x5d, 0x00
	.type		__unnamed_2,@object
	.size		__unnamed_2,(.L_2 - __unnamed_2)
__unnamed_2:
        /* <DEDUP_REMOVED lines=45> */
        /*053b*/ 	.byte	0x3e, 0x3e, 0x3e, 0x5d, 0x00
.L_2:


//--------------------- .nv.shared._ZN7cutlass13device_kernelINS_4gemm6kernel13GemmUniversalIN4cute5tupleIJiiiiEEENS1_10collective13CollectiveMmaINS1_35MainloopSm100TmaUmmaWarpSpecializedILi8ELi2ELi4ENS5_IJNS4_1CILi1EEENSA_ILi4EEESB_EEEEENS5_IJNSA_ILi64EEENSA_ILi128EEESF_EEENS_10bfloat16_tENS5_IJlSB_lEEESI_SJ_NS4_8TiledMMAINS4_8MMA_AtomIJNS4_20SM100_MMA_F16BF16_SSISI_SI_fLi64ELi128ELNS4_4UMMA5MajorE0ELSO_0ELNSN_7ScaleInE0ELSP_0EEEEEENS4_6LayoutINS5_IJSB_SB_SB_EEENS5_IJNSA_ILi0EEESU_SU_EEEEENS5_IJNS4_10UnderscoreESX_SX_EEEEENS4_23SM90_TMA_LOAD_MULTICASTENS4_14ComposedLayoutINS4_7SwizzleILi3ELi4ELi3EEENS4_18smem_ptr_flag_bitsILi16EEENSS_INS5_IJNSA_ILi8EEESF_EEENS5_IJSF_SB_EEEEEEEvNS4_8identityENS4_13SM90_TMA_LOADES1A_vS1B_EENS_8epilogue10collective18CollectiveEpilogueINS1E_23Sm100TmaWarpSpecializedILi4ELi2ELi16ELb1ELb0EEEJSH_NS5_IJNSS_ISF_SB_EENSS_INSA_ILi32EEESB_EEEEESI_SJ_SI_SJ_NS1E_6fusion15FusionCallbacksIS1I_NS1N_17LinearCombinationISI_fSI_fLNS_15FloatRoundStyleE2EEESH_S1M_JEEENS4_5SM1004TMEM4LOAD26SM100_TMEM_LOAD_16dp256b4xES1C_NS11_INS12_ILi2ELi4ELi3EEES15_NSS_INS5_IJS16_S1K_EEENS5_IJS1K_SB_EEEEEEENS4_17SM75_U32x4_LDSM_NENS4_14SM90_TMA_STOREES21_NS4_17SM90_U32x4_STSM_NENS4_39AutoVectorizingCopyWithAssumedAlignmentILi128EEEEEEvvEEEEvNT_6ParamsE --------------------------
	.section	.nv.shared._ZN7cutlass13device_kernelINS_4gemm6kernel13GemmUniversalIN4cute5tupleIJiiiiEEENS1_10collective13CollectiveMmaINS1_35MainloopSm100TmaUmmaWarpSpecializedILi8ELi2ELi4ENS5_IJNS4_1CILi1EEENSA_ILi4EEESB_EEEEENS5_IJNSA_ILi64EEENSA_ILi128EEESF_EEENS_10bfloat16_tENS5_IJlSB_lEEESI_SJ_NS4_8TiledMMAINS4_8MMA_AtomIJNS4_20SM100_MMA_F16BF16_SSISI_SI_fLi64ELi128ELNS4_4UMMA5MajorE0ELSO_0ELNSN_7ScaleInE0ELSP_0EEEEEENS4_6LayoutINS5_IJSB_SB_SB_EEENS5_IJNSA_ILi0EEESU_SU_EEEEENS5_IJNS4_10UnderscoreESX_SX_EEEEENS4_23SM90_TMA_LOAD_MULTICASTENS4_14ComposedLayoutINS4_7SwizzleILi3ELi4ELi3EEENS4_18smem_ptr_flag_bitsILi16EEENSS_INS5_IJNSA_ILi8EEESF_EEENS5_IJSF_SB_EEEEEEEvNS4_8identityENS4_13SM90_TMA_LOADES1A_vS1B_EENS_8epilogue10collective18CollectiveEpilogueINS1E_23Sm100TmaWarpSpecializedILi4ELi2ELi16ELb1ELb0EEEJSH_NS5_IJNSS_ISF_SB_EENSS_INSA_ILi32EEESB_EEEEESI_SJ_SI_SJ_NS1E_6fusion15FusionCallbacksIS1I_NS1N_17LinearCombinationISI_fSI_fLNS_15FloatRoundStyleE2EEESH_S1M_JEEENS4_5SM1004TMEM4LOAD26SM100_TMEM_LOAD_16dp256b4xES1C_NS11_INS12_ILi2ELi4ELi3EEES15_NSS_INS5_IJS16_S1K_EEENS5_IJS1K_SB_EEEEEEENS4_17SM75_U32x4_LDSM_NENS4_14SM90_TMA_STOREES21_NS4_17SM90_U32x4_STSM_NENS4_39AutoVectorizingCopyWithAssumedAlignmentILi128EEEEEEvvEEEEvNT_6ParamsE,"aw",@nobits
	.sectionflags	@""
	.align	16
	.zero		1024


//--------------------- .nv.shared.reserved.0     --------------------------
	.section	.nv.shared.reserved.0,"aw",@nobits
	.weak		__nv_reservedSMEM_offset_0_alias
	.size		__nv_reservedSMEM_offset_0_alias, 0, 64
	.other		__nv_reservedSMEM_offset_0_alias,@"STO_CUDA_RESERVED_SHARED STV_DEFAULT"
__nv_reservedSMEM_offset_0_alias:
	.zero		0
.nv.shared.reserved.0:
	.zero		64
	.weak		__nv_reservedSMEM_tcgen05_partition
	.type		__nv_reservedSMEM_tcgen05_partition,@object
	.size		__nv_reservedSMEM_tcgen05_partition,(.L_0 - __nv_reservedSMEM_tcgen05_partition)
__nv_reservedSMEM_tcgen05_partition:
	.zero		32
.L_0:


//--------------------- .nv.global                --------------------------
	.section	.nv.global,"aw",@nobits
.nv.global:
	.type		_ZN40_INTERNAL_394d9665_4_k_cu_047bb3aa_322214cute1_E,@object
	.size		_ZN40_INTERNAL_394d9665_4_k_cu_047bb3aa_322214cute1_E,(_ZN40_INTERNAL_394d9665_4_k_cu_047bb3aa_322214cuda3std3__45__cpo6cbeginE - _ZN40_INTERNAL_394d9665_4_k_cu_047bb3aa_322214cute1_E)
_ZN40_INTERNAL_394d9665_4_k_cu_047bb3aa_322214cute1_E:
	.zero		1
	.type		_ZN40_INTERNAL_394d9665_4_k_cu_047bb3aa_322214cuda3std3__45__cpo6cbeginE,@object
	.size		_ZN40_INTERNAL_394d9665_4_k_cu_047bb3aa_322214cuda3std3__45__cpo6cbeginE,(_ZN40_INTERNAL_394d9665_4_k_cu_047bb3aa_322214cuda3std3__48in_placeE - _ZN40_INTERNAL_394d9665_4_k_cu_047bb3aa_322214cuda3std3__45__cpo6cbeginE)
_ZN40_INTERNAL_394d9665_4_k_cu_047bb3aa_322214cuda3std3__45__cpo6cbeginE:
	.zero		1
	.type		_ZN40_INTERNAL_394d9665_4_k_cu_047bb3aa_322214cuda3std3__48in_placeE,@object
	.size		_ZN40_INTERNAL_394d9665_4_k_cu_047bb3aa_322214cuda3std3__48in_placeE,(_ZN40_INTERNAL_394d9665_4_k_cu_047bb3aa_322214cuda3std6ranges3__45__cpo9iter_moveE - _ZN40_INTERNAL_394d9665_4_k_cu_047bb3aa_322214cuda3std3__48in_placeE)
_ZN40_INTERNAL_394d9665_4_k_cu_047bb3aa_322214cuda3std3__48in_placeE:
	.zero		1
	.type		_ZN40_INTERNAL_394d9665_4_k_cu_047bb3aa_322214cuda3std6ranges3__45__cpo9iter_moveE,@object
	.size		_ZN40_INTERNAL_394d9665_4_k_cu_047bb3aa_322214cuda3std6ranges3__45__cpo9iter_moveE,(_ZN40_INTERNAL_394d9665_4_k_cu_047bb3aa_322214cuda3std3__45__cpo5beginE - _ZN40_INTERNAL_394d9665_4_k_cu_047bb3aa_322214cuda3std6ranges3__45__cpo9iter_moveE)
_ZN40_INTERNAL_394d9665_4_k_cu_047bb3aa_322214cuda3std6ranges3__45__cpo9iter_moveE:
	.zero		1
	.type		_ZN40_INTERNAL_394d9665_4_k_cu_047bb3aa_322214cuda3std3__45__cpo5beginE,@object
	.size		_ZN40_INTERNAL_394d9665_4_k_cu_047bb3aa_322214cuda3std3__45__cpo5beginE,(_ZN40_INTERNAL_394d9665_4_k_cu_047bb3aa_322214cuda3std3__442_GLOBAL__N__394d9665_4_k_cu_047bb3aa_322216ignoreE - _ZN40_INTERNAL_394d9665_4_k_cu_047bb3aa_322214cuda3std3__45__cpo5beginE)
_ZN40_INTERNAL_394d9665_4_k_cu_047bb3aa_322214cuda3std3__45__cpo5beginE:
	.zero		1
	.type		_ZN40_INTERNAL_394d9665_4_k_cu_047bb3aa_322214cuda3std3__442_GLOBAL__N__394d9665_4_k_cu_047bb3aa_322216ignoreE,@object
	.size		_ZN40_INTERNAL_394d9665_4_k_cu_047bb3aa_322214cuda3std3__442_GLOBAL__N__394d9665_4_k_cu_047bb3aa_322216ignoreE,(_ZN40_INTERNAL_394d9665_4_k_cu_047bb3aa_322214cute7productE - _ZN40_INTERNAL_394d9665_4_k_cu_047bb3aa_322214cuda3std3__442_GLOBAL__N__394d9665_4_k_cu_047bb3aa_322216ignoreE)
_ZN40_INTERNAL_394d9665_4_k_cu_047bb3aa_322214cuda3std3__442_GLOBAL__N__394d9665_4_k_cu_047bb3aa_322216ignoreE:
	.zero		1
	.type		_ZN40_INTERNAL_394d9665_4_k_cu_047bb3aa_322214cute7productE,@object
	.size		_ZN40_INTERNAL_394d9665_4_k_cu_047bb3aa_322214cute7productE,(_ZN40_INTERNAL_394d9665_4_k_cu_047bb3aa_322214cuda3std3__45__cpo3endE - _ZN40_INTERNAL_394d9665_4_k_cu_047bb3aa_322214cute7productE)
_ZN40_INTERNAL_394d9665_4_k_cu_047bb3aa_322214cute7productE:
	.zero		1
	.type		_ZN40_INTERNAL_394d9665_4_k_cu_047bb3aa_322214cuda3std3__45__cpo3endE,@object
	.size		_ZN40_INTERNAL_394d9665_4_k_cu_047bb3aa_322214cuda3std3__45__cpo3endE,(_ZN40_INTERNAL_394d9665_4_k_cu_047bb3aa_322214cuda3std3__419piecewise_constructE - _ZN40_INTERNAL_394d9665_4_k_cu_047bb3aa_322214cuda3std3__45__cpo3endE)
_ZN40_INTERNAL_394d9665_4_k_cu_047bb3aa_322214cuda3std3__45__cpo3endE:
	.zero		1
	.type		_ZN40_INTERNAL_394d9665_4_k_cu_047bb3aa_322214cuda3std3__419piecewise_constructE,@object
	.size		_ZN40_INTERNAL_394d9665_4_k_cu_047bb3aa_322214cuda3std3__419piecewise_constructE,(_ZN40_INTERNAL_394d9665_4_k_cu_047bb3aa_322214cuda3std3__45__cpo4cendE - _ZN40_INTERNAL_394d9665_4_k_cu_047bb3aa_322214cuda3std3__419piecewise_constructE)
_ZN40_INTERNAL_394d9665_4_k_cu_047bb3aa_322214cuda3std3__419piecewise_constructE:
	.zero		1
	.type		_ZN40_INTERNAL_394d9665_4_k_cu_047bb3aa_322214cuda3std3__45__cpo4cendE,@object
	.size		_ZN40_INTERNAL_394d9665_4_k_cu_047bb3aa_322214cuda3std3__45__cpo4cendE,(_ZN40_INTERNAL_394d9665_4_k_cu_047bb3aa_322214cuda3std6ranges3__45__cpo4swapE - _ZN40_INTERNAL_394d9665_4_k_cu_047bb3aa_322214cuda3std3__45__cpo4cendE)
_ZN40_INTERNAL_394d9665_4_k_cu_047bb3aa_322214cuda3std3__45__cpo4cendE:
	.zero		1
	.type		_ZN40_INTERNAL_394d9665_4_k_cu_047bb3aa_322214cuda3std6ranges3__45__cpo4swapE,@object
	.size		_ZN40_INTERNAL_394d9665_4_k_cu_047bb3aa_322214cuda3std6ranges3__45__cpo4swapE,(.L_10 - _ZN40_INTERNAL_394d9665_4_k_cu_047bb3aa_322214cuda3std6ranges3__45__cpo4swapE)
_ZN40_INTERNAL_394d9665_4_k_cu_047bb3aa_322214cuda3std6ranges3__45__cpo4swapE:
	.zero		1
.L_10:


//--------------------- .nv.constant0._ZN7cutlass13device_kernelINS_4gemm6kernel13GemmUniversalIN4cute5tupleIJiiiiEEENS1_10collective13CollectiveMmaINS1_35MainloopSm100TmaUmmaWarpSpecializedILi8ELi2ELi4ENS5_IJNS4_1CILi1EEENSA_ILi4EEESB_EEEEENS5_IJNSA_ILi64EEENSA_ILi128EEESF_EEENS_10bfloat16_tENS5_IJlSB_lEEESI_SJ_NS4_8TiledMMAINS4_8MMA_AtomIJNS4_20SM100_MMA_F16BF16_SSISI_SI_fLi64ELi128ELNS4_4UMMA5MajorE0ELSO_0ELNSN_7ScaleInE0ELSP_0EEEEEENS4_6LayoutINS5_IJSB_SB_SB_EEENS5_IJNSA_ILi0EEESU_SU_EEEEENS5_IJNS4_10UnderscoreESX_SX_EEEEENS4_23SM90_TMA_LOAD_MULTICASTENS4_14ComposedLayoutINS4_7SwizzleILi3ELi4ELi3EEENS4_18smem_ptr_flag_bitsILi16EEENSS_INS5_IJNSA_ILi8EEESF_EEENS5_IJSF_SB_EEEEEEEvNS4_8identityENS4_13SM90_TMA_LOADES1A_vS1B_EENS_8epilogue10collective18CollectiveEpilogueINS1E_23Sm100TmaWarpSpecializedILi4ELi2ELi16ELb1ELb0EEEJSH_NS5_IJNSS_ISF_SB_EENSS_INSA_ILi32EEESB_EEEEESI_SJ_SI_SJ_NS1E_6fusion15FusionCallbacksIS1I_NS1N_17LinearCombinationISI_fSI_fLNS_15FloatRoundStyleE2EEESH_S1M_JEEENS4_5SM1004TMEM4LOAD26SM100_TMEM_LOAD_16dp256b4xES1C_NS11_INS12_ILi2ELi4ELi3EEES15_NSS_INS5_IJS16_S1K_EEENS5_IJS1K_SB_EEEEEEENS4_17SM75_U32x4_LDSM_NENS4_14SM90_TMA_STOREES21_NS4_17SM90_U32x4_STSM_NENS4_39AutoVectorizingCopyWithAssumedAlignmentILi128EEEEEEvvEEEEvNT_6ParamsE --------------------------
	.section	.nv.constant0._ZN7cutlass13device_kernelINS_4gemm6kernel13GemmUniversalIN4cute5tupleIJiiiiEEENS1_10collective13CollectiveMmaINS1_35MainloopSm100TmaUmmaWarpSpecializedILi8ELi2ELi4ENS5_IJNS4_1CILi1EEENSA_ILi4EEESB_EEEEENS5_IJNSA_ILi64EEENSA_ILi128EEESF_EEENS_10bfloat16_tENS5_IJlSB_lEEESI_SJ_NS4_8TiledMMAINS4_8MMA_AtomIJNS4_20SM100_MMA_F16BF16_SSISI_SI_fLi64ELi128ELNS4_4UMMA5MajorE0ELSO_0ELNSN_7ScaleInE0ELSP_0EEEEEENS4_6LayoutINS5_IJSB_SB_SB_EEENS5_IJNSA_ILi0EEESU_SU_EEEEENS5_IJNS4_10UnderscoreESX_SX_EEEEENS4_23SM90_TMA_LOAD_MULTICASTENS4_14ComposedLayoutINS4_7SwizzleILi3ELi4ELi3EEENS4_18smem_ptr_flag_bitsILi16EEENSS_INS5_IJNSA_ILi8EEESF_EEENS5_IJSF_SB_EEEEEEEvNS4_8identityENS4_13SM90_TMA_LOADES1A_vS1B_EENS_8epilogue10collective18CollectiveEpilogueINS1E_23Sm100TmaWarpSpecializedILi4ELi2ELi16ELb1ELb0EEEJSH_NS5_IJNSS_ISF_SB_EENSS_INSA_ILi32EEESB_EEEEESI_SJ_SI_SJ_NS1E_6fusion15FusionCallbacksIS1I_NS1N_17LinearCombinationISI_fSI_fLNS_15FloatRoundStyleE2EEESH_S1M_JEEENS4_5SM1004TMEM4LOAD26SM100_TMEM_LOAD_16dp256b4xES1C_NS11_INS12_ILi2ELi4ELi3EEES15_NSS_INS5_IJS16_S1K_EEENS5_IJS1K_SB_EEEEEEENS4_17SM75_U32x4_LDSM_NENS4_14SM90_TMA_STOREES21_NS4_17SM90_U32x4_STSM_NENS4_39AutoVectorizingCopyWithAssumedAlignmentILi128EEEEEEvvEEEEvNT_6ParamsE,"a",@progbits
	.sectionflags	@""
	.align	4
.nv.constant0._ZN7cutlass13device_kernelINS_4gemm6kernel13GemmUniversalIN4cute5tupleIJiiiiEEENS1_10collective13CollectiveMmaINS1_35MainloopSm100TmaUmmaWarpSpecializedILi8ELi2ELi4ENS5_IJNS4_1CILi1EEENSA_ILi4EEESB_EEEEENS5_IJNSA_ILi64EEENSA_ILi128EEESF_EEENS_10bfloat16_tENS5_IJlSB_lEEESI_SJ_NS4_8TiledMMAINS4_8MMA_AtomIJNS4_20SM100_MMA_F16BF16_SSISI_SI_fLi64ELi128ELNS4_4UMMA5MajorE0ELSO_0ELNSN_7ScaleInE0ELSP_0EEEEEENS4_6LayoutINS5_IJSB_SB_SB_EEENS5_IJNSA_ILi0EEESU_SU_EEEEENS5_IJNS4_10UnderscoreESX_SX_EEEEENS4_23SM90_TMA_LOAD_MULTICASTENS4_14ComposedLayoutINS4_7SwizzleILi3ELi4ELi3EEENS4_18smem_ptr_flag_bitsILi16EEENSS_INS5_IJNSA_ILi8EEESF_EEENS5_IJSF_SB_EEEEEEEvNS4_8identityENS4_13SM90_TMA_LOADES1A_vS1B_EENS_8epilogue10collective18CollectiveEpilogueINS1E_23Sm100TmaWarpSpecializedILi4ELi2ELi16ELb1ELb0EEEJSH_NS5_IJNSS_ISF_SB_EENSS_INSA_ILi32EEESB_EEEEESI_SJ_SI_SJ_NS1E_6fusion15FusionCallbacksIS1I_NS1N_17LinearCombinationISI_fSI_fLNS_15FloatRoundStyleE2EEESH_S1M_JEEENS4_5SM1004TMEM4LOAD26SM100_TMEM_LOAD_16dp256b4xES1C_NS11_INS12_ILi2ELi4ELi3EEES15_NSS_INS5_IJS16_S1K_EEENS5_IJS1K_SB_EEEEEEENS4_17SM75_U32x4_LDSM_NENS4_14SM90_TMA_STOREES21_NS4_17SM90_U32x4_STSM_NENS4_39AutoVectorizingCopyWithAssumedAlignmentILi128EEEEEEvvEEEEvNT_6ParamsE:
	.zero		2944


//--------------------- SYMBOLS --------------------------

	.type		.nv.reservedSmem.offset0,@object
	.size		.nv.reservedSmem.offset0,0x4
	.type		.nv.reservedSmem.cap,@object
	.size		.nv.reservedSmem.cap,0x4
	.type		__assertfail,@function
